	.target	sm_90a

	.elftype	@"ET_EXEC"


//--------------------- .note.nv.tkinfo           --------------------------
	.section	.note.nv.tkinfo,"",@"SHT_NOTE"
	.sectionflags	@"SHF_NOTE_NV_TKINFO"
	.tkinfo
        /*0018*/ 	.word	0x00000002
        /*0030*/ 	.string	""
        /*0030*/ 	.string	"ptxas"
        /*0030*/ 	.string	"Cuda compilation tools, release 13.0, V13.0.88"
        /*0030*/ 	.string	"Build cuda_13.0.r13.0/compiler.36424714_0"
        /*0030*/ 	.string	"-arch sm_90a -m 64 "



//--------------------- .note.nv.cuinfo           --------------------------
	.section	.note.nv.cuinfo,"",@"SHT_NOTE"
	.sectionflags	@"SHF_NOTE_NV_CUINFO"
        /*0018*/ 	.short	0x0002
        /*001a*/ 	.short	0x005a
        /*001c*/ 	.short	0x0082
	.zero		2


//--------------------- .nv.info                  --------------------------
	.section	.nv.info,"",@"SHT_CUDA_INFO"
	.align	4


	//----- nvinfo : EIATTR_REGCOUNT
	.align		4
        /*0000*/ 	.byte	0x04, 0x2f
        /*0002*/ 	.short	(.L_12 - .L_11)
	.align		4
.L_11:
        /*0004*/ 	.word	index@(_ZN7cutlass13device_kernelINS_4gemm6kernel13GemmUniversalIN4cute5tupleIJiiiiEEENS1_10collective13CollectiveMmaINS1_37MainloopSm90TmaGmmaWarpSpecializedFP8ILi4ENS5_IJNS4_1CILi1EEESB_SB_EEENS1_32KernelTmaWarpSpecializedPingpongEEENS5_IJNSA_ILi64EEENSA_ILi256EEESF_EEENS_12float_e4m3_tENS5_IJlSB_lEEESI_SJ_NS4_8TiledMMAINS4_8MMA_AtomIJNS4_4SM904GMMA31MMA_64x256x32_F32E4M3E4M3_SS_TNILNSN_7ScaleInE1ELSP_1EEEEEENS4_6LayoutISC_NS5_IJNSA_ILi0EEEST_ST_EEEEENS5_IJNS4_10UnderscoreESW_SW_EEEEENS4_13SM90_TMA_LOADENS4_14ComposedLayoutINS4_7SwizzleILi2ELi4ELi3EEENS4_18smem_ptr_flag_bitsILi8EEENSS_INS5_IJNSA_ILi8EEESF_EEENS5_IJSF_SB_EEEEEEEvNS4_8identityESZ_S19_vS1A_EENS_8epilogue10collective6detail29Sm90TmaWarpSpecializedAdapterINS1D_15DefaultEpilogueISI_SJ_SJ_NS1C_6thread17LinearCombinationISI_Li1EffLNS1H_9ScaleType4KindE0ELNS_15FloatRoundStyleE2ESI_EENS1_15EpilogueDefaultEEEEEvvEEEEvNT_6ParamsE)
        /*0008*/ 	.word	0x000000a8


	//----- nvinfo : EIATTR_FRAME_SIZE
	.align		4
.L_12:
        /*000c*/ 	.byte	0x04, 0x11
        /*000e*/ 	.short	(.L_14 - .L_13)
	.align		4
.L_13:
        /*0010*/ 	.word	index@(_ZN7cutlass13device_kernelINS_4gemm6kernel13GemmUniversalIN4cute5tupleIJiiiiEEENS1_10collective13CollectiveMmaINS1_37MainloopSm90TmaGmmaWarpSpecializedFP8ILi4ENS5_IJNS4_1CILi1EEESB_SB_EEENS1_32KernelTmaWarpSpecializedPingpongEEENS5_IJNSA_ILi64EEENSA_ILi256EEESF_EEENS_12float_e4m3_tENS5_IJlSB_lEEESI_SJ_NS4_8TiledMMAINS4_8MMA_AtomIJNS4_4SM904GMMA31MMA_64x256x32_F32E4M3E4M3_SS_TNILNSN_7ScaleInE1ELSP_1EEEEEENS4_6LayoutISC_NS5_IJNSA_ILi0EEEST_ST_EEEEENS5_IJNS4_10UnderscoreESW_SW_EEEEENS4_13SM90_TMA_LOADENS4_14ComposedLayoutINS4_7SwizzleILi2ELi4ELi3EEENS4_18smem_ptr_flag_bitsILi8EEENSS_INS5_IJNSA_ILi8EEESF_EEENS5_IJSF_SB_EEEEEEEvNS4_8identityESZ_S19_vS1A_EENS_8epilogue10collective6detail29Sm90TmaWarpSpecializedAdapterINS1D_15DefaultEpilogueISI_SJ_SJ_NS1C_6thread17LinearCombinationISI_Li1EffLNS1H_9ScaleType4KindE0ELNS_15FloatRoundStyleE2ESI_EENS1_15EpilogueDefaultEEEEEvvEEEEvNT_6ParamsE)
        /*0014*/ 	.word	0x00000110


	//----- nvinfo : EIATTR_MIN_STACK_SIZE
	.align		4
.L_14:
        /*0018*/ 	.byte	0x04, 0x12
        /*001a*/ 	.short	(.L_16 - .L_15)
	.align		4
.L_15:
        /*001c*/ 	.word	index@(_ZN7cutlass13device_kernelINS_4gemm6kernel13GemmUniversalIN4cute5tupleIJiiiiEEENS1_10collective13CollectiveMmaINS1_37MainloopSm90TmaGmmaWarpSpecializedFP8ILi4ENS5_IJNS4_1CILi1EEESB_SB_EEENS1_32KernelTmaWarpSpecializedPingpongEEENS5_IJNSA_ILi64EEENSA_ILi256EEESF_EEENS_12float_e4m3_tENS5_IJlSB_lEEESI_SJ_NS4_8TiledMMAINS4_8MMA_AtomIJNS4_4SM904GMMA31MMA_64x256x32_F32E4M3E4M3_SS_TNILNSN_7ScaleInE1ELSP_1EEEEEENS4_6LayoutISC_NS5_IJNSA_ILi0EEEST_ST_EEEEENS5_IJNS4_10UnderscoreESW_SW_EEEEENS4_13SM90_TMA_LOADENS4_14ComposedLayoutINS4_7SwizzleILi2ELi4ELi3EEENS4_18smem_ptr_flag_bitsILi8EEENSS_INS5_IJNSA_ILi8EEESF_EEENS5_IJSF_SB_EEEEEEEvNS4_8identityESZ_S19_vS1A_EENS_8epilogue10collective6detail29Sm90TmaWarpSpecializedAdapterINS1D_15DefaultEpilogueISI_SJ_SJ_NS1C_6thread17LinearCombinationISI_Li1EffLNS1H_9ScaleType4KindE0ELNS_15FloatRoundStyleE2ESI_EENS1_15EpilogueDefaultEEEEEvvEEEEvNT_6ParamsE)
        /*0020*/ 	.word	0x00000110
.L_16:


//--------------------- .nv.compat                --------------------------
	.section	.nv.compat,"",@"SHT_CUDA_COMPAT_INFO"
	.align	4
        /*0000*/ 	.byte	0x02, 0x09, 0x01, 0x00, 0x02, 0x02, 0x04, 0x00, 0x02, 0x05, 0x05, 0x00, 0x03, 0x07, 0x01, 0x01
        /*0010*/ 	.byte	0x02, 0x03, 0x01, 0x00, 0x02, 0x06, 0x01, 0x00, 0x04, 0x0b, 0x08, 0x00, 0x00, 0x00, 0x00, 0x00
        /*0020*/ 	.byte	0x00, 0x00, 0x00, 0x00


//--------------------- .nv.info._ZN7cutlass13device_kernelINS_4gemm6kernel13GemmUniversalIN4cute5tupleIJiiiiEEENS1_10collective13CollectiveMmaINS1_37MainloopSm90TmaGmmaWarpSpecializedFP8ILi4ENS5_IJNS4_1CILi1EEESB_SB_EEENS1_32KernelTmaWarpSpecializedPingpongEEENS5_IJNSA_ILi64EEENSA_ILi256EEESF_EEENS_12float_e4m3_tENS5_IJlSB_lEEESI_SJ_NS4_8TiledMMAINS4_8MMA_AtomIJNS4_4SM904GMMA31MMA_64x256x32_F32E4M3E4M3_SS_TNILNSN_7ScaleInE1ELSP_1EEEEEENS4_6LayoutISC_NS5_IJNSA_ILi0EEEST_ST_EEEEENS5_IJNS4_10UnderscoreESW_SW_EEEEENS4_13SM90_TMA_LOADENS4_14ComposedLayoutINS4_7SwizzleILi2ELi4ELi3EEENS4_18smem_ptr_flag_bitsILi8EEENSS_INS5_IJNSA_ILi8EEESF_EEENS5_IJSF_SB_EEEEEEEvNS4_8identityESZ_S19_vS1A_EENS_8epilogue10collective6detail29Sm90TmaWarpSpecializedAdapterINS1D_15DefaultEpilogueISI_SJ_SJ_NS1C_6thread17LinearCombinationISI_Li1EffLNS1H_9ScaleType4KindE0ELNS_15FloatRoundStyleE2ESI_EENS1_15EpilogueDefaultEEEEEvvEEEEvNT_6ParamsE --------------------------
	.section	.nv.info._ZN7cutlass13device_kernelINS_4gemm6kernel13GemmUniversalIN4cute5tupleIJiiiiEEENS1_10collective13CollectiveMmaINS1_37MainloopSm90TmaGmmaWarpSpecializedFP8ILi4ENS5_IJNS4_1CILi1EEESB_SB_EEENS1_32KernelTmaWarpSpecializedPingpongEEENS5_IJNSA_ILi64EEENSA_ILi256EEESF_EEENS_12float_e4m3_tENS5_IJlSB_lEEESI_SJ_NS4_8TiledMMAINS4_8MMA_AtomIJNS4_4SM904GMMA31MMA_64x256x32_F32E4M3E4M3_SS_TNILNSN_7ScaleInE1ELSP_1EEEEEENS4_6LayoutISC_NS5_IJNSA_ILi0EEEST_ST_EEEEENS5_IJNS4_10UnderscoreESW_SW_EEEEENS4_13SM90_TMA_LOADENS4_14ComposedLayoutINS4_7SwizzleILi2ELi4ELi3EEENS4_18smem_ptr_flag_bitsILi8EEENSS_INS5_IJNSA_ILi8EEESF_EEENS5_IJSF_SB_EEEEEEEvNS4_8identityESZ_S19_vS1A_EENS_8epilogue10collective6detail29Sm90TmaWarpSpecializedAdapterINS1D_15DefaultEpilogueISI_SJ_SJ_NS1C_6thread17LinearCombinationISI_Li1EffLNS1H_9ScaleType4KindE0ELNS_15FloatRoundStyleE2ESI_EENS1_15EpilogueDefaultEEEEEvvEEEEvNT_6ParamsE,"",@"SHT_CUDA_INFO"
	.sectionflags	@""
	.align	4


	//----- nvinfo : EIATTR_CUDA_API_VERSION
	.align		4
        /*0000*/ 	.byte	0x04, 0x37
        /*0002*/ 	.short	(.L_18 - .L_17)
.L_17:
        /*0004*/ 	.word	0x00000082


	//----- nvinfo : EIATTR_KPARAM_INFO
	.align		4
.L_18:
        /*0008*/ 	.byte	0x04, 0x17
        /*000a*/ 	.short	(.L_20 - .L_19)
.L_19:
        /*000c*/ 	.word	0x00000000
        /*0010*/ 	.short	0x0000
        /*0012*/ 	.short	0x0070
        /*0014*/ 	.byte	0x00, 0xf0, 0x01, 0x10


	//----- nvinfo : EIATTR_SPARSE_MMA_MASK
	.align		4
.L_20:
        /*0018*/ 	.byte	0x03, 0x50
        /*001a*/ 	.short	0x0000


	//----- nvinfo : EIATTR_MAXREG_COUNT
	.align		4
        /*001c*/ 	.byte	0x03, 0x1b
        /*001e*/ 	.short	0x00a8


	//----- nvinfo : EIATTR_NUM_BARRIERS
	.align		4
        /*0020*/ 	.byte	0x02, 0x4c
        /*0022*/ 	.byte	0x01
	.zero		1


	//----- nvinfo : EIATTR_ANNOTATIONS
	.align		4
        /*0024*/ 	.byte	0x04, 0x55
        /*0026*/ 	.short	(.L_22 - .L_21)


	//   ....[0]....
.L_21:
        /*0028*/ 	.word	0x00000001
        /*002c*/ 	.byte	0xa0, 0x09, 0x00, 0x00, 0x01, 0x00, 0x00, 0x00, 0xb0, 0x0b, 0x00, 0x00, 0x01, 0x00, 0x00, 0x00
        /* <DEDUP_REMOVED lines=203> */
        /*0cec*/ 	.byte	0x50, 0x00, 0x01, 0x00


	//----- nvinfo : EIATTR_MERCURY_ISA_VERSION
	.align		4
.L_22:
        /*0cf0*/ 	.byte	0x03, 0x5f
        /*0cf2*/ 	.short	0x0101


	//----- nvinfo : EIATTR_INT_WARP_WIDE_INSTR_OFFSETS
	.align		4
        /*0cf4*/ 	.byte	0x04, 0x31
        /*0cf6*/ 	.short	(.L_24 - .L_23)


	//   ....[0]....
.L_23:
        /*0cf8*/ 	.word	0x000004b0


	//   ....[1]....
        /*0cfc*/ 	.word	0x000004c0


	//   ....[2]....
        /*0d00*/ 	.word	0x00000530


	//   ....[3]....
        /*0d04*/ 	.word	0x00000540


	//   ....[4]....
        /*0d08*/ 	.word	0x00000550


	//   ....[5]....
        /*0d0c*/ 	.word	0x00000570


	//   ....[6]....
        /*0d10*/ 	.word	0x000005d0


	//   ....[7]....
        /*0d14*/ 	.word	0x000005f0


	//----- nvinfo : EIATTR_COOP_GROUP_MASK_REGIDS
	.align		4
.L_24:
        /*0d18*/ 	.byte	0x04, 0x29
        /*0d1a*/ 	.short	(.L_26 - .L_25)


	//   ....[0]....
.L_25:
        /*0d1c*/ 	.word	0xffffffff


	//   ....[1]....
        /*0d20*/ 	.word	0xffffffff


	//   ....[2]....
        /*0d24*/ 	.word	0xffffffff


	//   ....[3]....
        /*0d28*/ 	.word	0xffffffff


	//   ....[4]....
        /*0d2c*/ 	.word	0xffffffff


	//   ....[5]....
        /*0d30*/ 	.word	0xffffffff


	//----- nvinfo : EIATTR_COOP_GROUP_INSTR_OFFSETS
	.align		4
.L_26:
        /*0d34*/ 	.byte	0x04, 0x28
        /*0d36*/ 	.short	(.L_28 - .L_27)


	//   ....[0]....
.L_27:
        /*0d38*/ 	.word	0x00000060


	//   ....[1]....
        /*0d3c*/ 	.word	0x00000090


	//   ....[2]....
        /*0d40*/ 	.word	0x00000190


	//   ....[3]....
        /*0d44*/ 	.word	0x000003a0


	//   ....[4]....
        /*0d48*/ 	.word	0x000003e0


	//   ....[5]....
        /*0d4c*/ 	.word	0x00000420


	//----- nvinfo : EIATTR_REG_RECONFIG
	.align		4
.L_28:
        /*0d50*/ 	.byte	0x01, 0x54
	.zero		2


	//----- nvinfo : EIATTR_MBARRIER_INSTR_OFFSETS
	.align		4
        /*0d54*/ 	.byte	0x04, 0x39
        /*0d56*/ 	.short	(.L_30 - .L_29)


	//   ....[0]....
.L_29:
        /*0d58*/ 	.word	0x00000310
        /*0d5c*/ 	.word	0x000000ff
        /*0d60*/ 	.word	0x00000000
        /*0d64*/ 	.short	0x0100
        /*0d66*/ 	.byte	0x09
	.zero		1


	//   ....[1]....
        /*0d68*/ 	.word	0x00000320
        /*0d6c*/ 	.word	0x000000ff
        /*0d70*/ 	.word	0x00000020
        /*0d74*/ 	.short	0x0100
        /*0d76*/ 	.byte	0x09
	.zero		1


	//   ....[2]....
        /*0d78*/ 	.word	0x00000330
        /*0d7c*/ 	.word	0x000000ff
        /*0d80*/ 	.word	0x00000008
        /*0d84*/ 	.short	0x0100
        /*0d86*/ 	.byte	0x09
	.zero		1


	//   ....[3]....
        /*0d88*/ 	.word	0x00000340
        /*0d8c*/ 	.word	0x000000ff
        /*0d90*/ 	.word	0x00000028
        /*0d94*/ 	.short	0x0100
        /*0d96*/ 	.byte	0x09
	.zero		1


	//   ....[4]....
        /*0d98*/ 	.word	0x00000350
        /*0d9c*/ 	.word	0x000000ff
        /*0da0*/ 	.word	0x00000010
        /*0da4*/ 	.short	0x0100
        /*0da6*/ 	.byte	0x09
	.zero		1


	//   ....[5]....
        /*0da8*/ 	.word	0x00000360
        /*0dac*/ 	.word	0x000000ff
        /*0db0*/ 	.word	0x00000030
        /*0db4*/ 	.short	0x0100
        /*0db6*/ 	.byte	0x09
	.zero		1


	//   ....[6]....
        /*0db8*/ 	.word	0x00000370
        /*0dbc*/ 	.word	0x000000ff
        /*0dc0*/ 	.word	0x00000018
        /*0dc4*/ 	.short	0x0100
        /*0dc6*/ 	.byte	0x09
	.zero		1


	//   ....[7]....
        /*0dc8*/ 	.word	0x00000380
        /*0dcc*/ 	.word	0x000000ff
        /*0dd0*/ 	.word	0x00000038
        /*0dd4*/ 	.short	0x0100
        /*0dd6*/ 	.byte	0x09
	.zero		1


	//   ....[8]....
        /*0dd8*/ 	.word	0x00000610
        /*0ddc*/ 	.word	0x000000ff
        /*0de0*/ 	.word	0x00000070
        /*0de4*/ 	.short	0x0100
        /*0de6*/ 	.byte	0x09
	.zero		1


	//   ....[9]....
        /*0de8*/ 	.word	0x00000620
        /*0dec*/ 	.word	0x000000ff
        /*0df0*/ 	.word	0x00000078
        /*0df4*/ 	.short	0x0100
        /*0df6*/ 	.byte	0x09
	.zero		1


	//   ....[10]....
        /*0df8*/ 	.word	0x00000660
        /*0dfc*/ 	.word	0x000000ff
        /*0e00*/ 	.word	0x00000050
        /*0e04*/ 	.short	0x0100
        /*0e06*/ 	.byte	0x0a
	.zero		1


	//   ....[11]....
        /*0e08*/ 	.word	0x00000680
        /*0e0c*/ 	.word	0x000000ff
        /*0e10*/ 	.word	0x00000058
        /*0e14*/ 	.short	0x0100
        /*0e16*/ 	.byte	0x0a
	.zero		1


	//   ....[12]....
        /*0e18*/ 	.word	0x00000690
        /*0e1c*/ 	.word	0x000000ff
        /*0e20*/ 	.word	0x00000060
        /*0e24*/ 	.short	0x0100
        /*0e26*/ 	.byte	0x0a
	.zero		1


	//   ....[13]....
        /*0e28*/ 	.word	0x000006a0
        /*0e2c*/ 	.word	0x000000ff
        /*0e30*/ 	.word	0x00000068
        /*0e34*/ 	.short	0x0100
        /*0e36*/ 	.byte	0x0a
	.zero		1


	//   ....[14]....
        /*0e38*/ 	.word	0x00001620
        /*0e3c*/ 	.word	0x000000ff
        /*0e40*/ 	.word	0xfffffff8
        /*0e44*/ 	.short	0x010a
        /*0e46*/ 	.byte	0x13
	.zero		1


	//   ....[15]....
        /*0e48*/ 	.word	0x00001ff0
        /*0e4c*/ 	.word	0x000000ff
        /*0e50*/ 	.word	0x00000000
        /*0e54*/ 	.short	0x010a
        /*0e56*/ 	.byte	0x04
	.zero		1


	//   ....[16]....
        /*0e58*/ 	.word	0x00002030
        /*0e5c*/ 	.word	0x000000ff
        /*0e60*/ 	.word	0x00000000
        /*0e64*/ 	.short	0x010a
        /*0e66*/ 	.byte	0x04
	.zero		1


	//   ....[17]....
        /*0e68*/ 	.word	0x00003210
        /*0e6c*/ 	.word	0x000000ff
        /*0e70*/ 	.word	0x00000000
        /*0e74*/ 	.short	0x010a
        /*0e76*/ 	.byte	0x08
	.zero		1


	//   ....[18]....
        /*0e78*/ 	.word	0x00003250
        /*0e7c*/ 	.word	0x000000ff
        /*0e80*/ 	.word	0x00000000
        /*0e84*/ 	.short	0x010a
        /*0e86*/ 	.byte	0x08
	.zero		1


	//   ....[19]....
        /*0e88*/ 	.word	0x00004280
        /*0e8c*/ 	.word	0x000000ff
        /*0e90*/ 	.word	0x00000000
        /*0e94*/ 	.short	0x0101
        /*0e96*/ 	.byte	0x06
	.zero		1


	//   ....[20]....
        /*0e98*/ 	.word	0x00005320
        /*0e9c*/ 	.word	0x000000e4
        /*0ea0*/ 	.word	0x00000000
        /*0ea4*/ 	.short	0x0101
        /*0ea6*/ 	.byte	0x1e
	.zero		1


	//   ....[21]....
        /*0ea8*/ 	.word	0x00005420
        /*0eac*/ 	.word	0x000000ff
        /*0eb0*/ 	.word	0x00000000
        /*0eb4*/ 	.short	0x0101
        /*0eb6*/ 	.byte	0x04
	.zero		1


	//   ....[22]....
        /*0eb8*/ 	.word	0x000054a0
        /*0ebc*/ 	.word	0x000000ff
        /*0ec0*/ 	.word	0x00000008
        /*0ec4*/ 	.short	0x010a
        /*0ec6*/ 	.byte	0x13
	.zero		1


	//   ....[23]....
        /*0ec8*/ 	.word	0x0000e660
        /*0ecc*/ 	.word	0x00000000
        /*0ed0*/ 	.word	0x00000000
        /*0ed4*/ 	.short	0x0101
        /*0ed6*/ 	.byte	0x1e
	.zero		1


	//   ....[24]....
        /*0ed8*/ 	.word	0x0000f160
        /*0edc*/ 	.word	0x0000000b
        /*0ee0*/ 	.word	0x00000020
        /*0ee4*/ 	.short	0x010a
        /*0ee6*/ 	.byte	0x3f
	.zero		1


	//   ....[25]....
        /*0ee8*/ 	.word	0x0000f520
        /*0eec*/ 	.word	0x00000003
        /*0ef0*/ 	.word	0x00000078
        /*0ef4*/ 	.short	0x0101
        /*0ef6*/ 	.byte	0x3f
	.zero		1


	//   ....[26]....
        /*0ef8*/ 	.word	0x0000fd40
        /*0efc*/ 	.word	0x00000007
        /*0f00*/ 	.word	0x00000000
        /*0f04*/ 	.short	0x010a
        /*0f06*/ 	.byte	0x3f
	.zero		1


	//   ....[27]....
        /*0f08*/ 	.word	0x0000fdc0
        /*0f0c*/ 	.word	0x00000009
        /*0f10*/ 	.word	0x00000000
        /*0f14*/ 	.short	0x010a
        /*0f16*/ 	.byte	0x3f
	.zero		1


	//   ....[28]....
        /*0f18*/ 	.word	0x0000fe50
        /*0f1c*/ 	.word	0x00000006
        /*0f20*/ 	.word	0x00000000
        /*0f24*/ 	.short	0x010a
        /*0f26*/ 	.byte	0x3f
	.zero		1


	//   ....[29]....
        /*0f28*/ 	.word	0x0000fee0
        /*0f2c*/ 	.word	0x00000003
        /*0f30*/ 	.word	0x00000000
        /*0f34*/ 	.short	0x010a
        /*0f36*/ 	.byte	0x3f
	.zero		1


	//   ....[30]....
        /*0f38*/ 	.word	0x0000ff50
        /*0f3c*/ 	.word	0x00000003
        /*0f40*/ 	.word	0xfffffff8
        /*0f44*/ 	.short	0x010a
        /*0f46*/ 	.byte	0x3f
	.zero		1


	//   ....[31]....
        /*0f48*/ 	.word	0x0000ffb0
        /*0f4c*/ 	.word	0x00000003
        /*0f50*/ 	.word	0x00000000
        /*0f54*/ 	.short	0x010a
        /*0f56*/ 	.byte	0x3f
	.zero		1


	//   ....[32]....
        /*0f58*/ 	.word	0x00010020
        /*0f5c*/ 	.word	0x00000000
        /*0f60*/ 	.word	0x00000000
        /*0f64*/ 	.short	0x010a
        /*0f66*/ 	.byte	0x3f
	.zero		1


	//   ....[33]....
        /*0f68*/ 	.word	0x00010090
        /*0f6c*/ 	.word	0x00000019
        /*0f70*/ 	.word	0x00000008
        /*0f74*/ 	.short	0x010a
        /*0f76*/ 	.byte	0x3f
	.zero		1


	//   ....[34]....
        /*0f78*/ 	.word	0x00010160
        /*0f7c*/ 	.word	0x0000000b
        /*0f80*/ 	.word	0x00000020
        /*0f84*/ 	.short	0x010a
        /*0f86*/ 	.byte	0x3f
	.zero		1


	//   ....[35]....
        /*0f88*/ 	.word	0x00010240
        /*0f8c*/ 	.word	0x00000007
        /*0f90*/ 	.word	0x00000000
        /*0f94*/ 	.short	0x010a
        /*0f96*/ 	.byte	0x3f
	.zero		1


	//   ....[36]....
        /*0f98*/ 	.word	0x00010290
        /*0f9c*/ 	.word	0x00000009
        /*0fa0*/ 	.word	0x00000000
        /*0fa4*/ 	.short	0x010a
        /*0fa6*/ 	.byte	0x3f
	.zero		1


	//   ....[37]....
        /*0fa8*/ 	.word	0x000102e0
        /*0fac*/ 	.word	0x00000006
        /*0fb0*/ 	.word	0x00000000
        /*0fb4*/ 	.short	0x010a
        /*0fb6*/ 	.byte	0x3f
	.zero		1


	//----- nvinfo : EIATTR_NUM_MBARRIERS
	.align		4
.L_30:
        /*0fb8*/ 	.byte	0x03, 0x38
        /*0fba*/ 	.short	0x000e


	//----- nvinfo : EIATTR_EXIT_INSTR_OFFSETS
	.align		4
        /*0fbc*/ 	.byte	0x04, 0x1c
        /*0fbe*/ 	.short	(.L_32 - .L_31)


	//   ....[0]....
.L_31:
        /*0fc0*/ 	.word	0x000012f0


	//   ....[1]....
        /*0fc4*/ 	.word	0x00001350


	//   ....[2]....
        /*0fc8*/ 	.word	0x0000ee70


	//   ....[3]....
        /*0fcc*/ 	.word	0x0000eea0


	//   ....[4]....
        /*0fd0*/ 	.word	0x0000ff30


	//----- nvinfo : EIATTR_MAX_THREADS
	.align		4
.L_32:
        /*0fd4*/ 	.byte	0x04, 0x05
        /*0fd6*/ 	.short	(.L_34 - .L_33)
.L_33:
        /*0fd8*/ 	.word	0x00000180
        /*0fdc*/ 	.word	0x00000001
        /*0fe0*/ 	.word	0x00000001


	//----- nvinfo : EIATTR_CRS_STACK_SIZE
	.align		4
.L_34:
        /*0fe4*/ 	.byte	0x04, 0x1e
        /*0fe6*/ 	.short	(.L_36 - .L_35)
.L_35:
        /*0fe8*/ 	.word	0x00000000


	//----- nvinfo : EIATTR_CBANK_PARAM_SIZE
	.align		4
.L_36:
        /*0fec*/ 	.byte	0x03, 0x19
        /*0fee*/ 	.short	0x0470


	//----- nvinfo : EIATTR_PARAM_CBANK
	.align		4
        /*0ff0*/ 	.byte	0x04, 0x0a
        /*0ff2*/ 	.short	(.L_38 - .L_37)
	.align		4
.L_37:
        /*0ff4*/ 	.word	index@(.nv.constant0._ZN7cutlass13device_kernelINS_4gemm6kernel13GemmUniversalIN4cute5tupleIJiiiiEEENS1_10collective13CollectiveMmaINS1_37MainloopSm90TmaGmmaWarpSpecializedFP8ILi4ENS5_IJNS4_1CILi1EEESB_SB_EEENS1_32KernelTmaWarpSpecializedPingpongEEENS5_IJNSA_ILi64EEENSA_ILi256EEESF_EEENS_12float_e4m3_tENS5_IJlSB_lEEESI_SJ_NS4_8TiledMMAINS4_8MMA_AtomIJNS4_4SM904GMMA31MMA_64x256x32_F32E4M3E4M3_SS_TNILNSN_7ScaleInE1ELSP_1EEEEEENS4_6LayoutISC_NS5_IJNSA_ILi0EEEST_ST_EEEEENS5_IJNS4_10UnderscoreESW_SW_EEEEENS4_13SM90_TMA_LOADENS4_14ComposedLayoutINS4_7SwizzleILi2ELi4ELi3EEENS4_18smem_ptr_flag_bitsILi8EEENSS_INS5_IJNSA_ILi8EEESF_EEENS5_IJSF_SB_EEEEEEEvNS4_8identityESZ_S19_vS1A_EENS_8epilogue10collective6detail29Sm90TmaWarpSpecializedAdapterINS1D_15DefaultEpilogueISI_SJ_SJ_NS1C_6thread17LinearCombinationISI_Li1EffLNS1H_9ScaleType4KindE0ELNS_15FloatRoundStyleE2ESI_EENS1_15EpilogueDefaultEEEEEvvEEEEvNT_6ParamsE)
        /*0ff8*/ 	.short	0x0210
        /*0ffa*/ 	.short	0x0470


	//----- nvinfo : EIATTR_SW_WAR
	.align		4
.L_38:
        /*0ffc*/ 	.byte	0x04, 0x36
        /*0ffe*/ 	.short	(.L_40 - .L_39)
.L_39:
        /*1000*/ 	.word	0x00000008
.L_40:


//--------------------- .nv.callgraph             --------------------------
	.section	.nv.callgraph,"",@"SHT_CUDA_CALLGRAPH"
	.align	4
	.sectionentsize	8
	.align		4
        /*0000*/ 	.word	0x00000000
	.align		4
        /*0004*/ 	.word	0xffffffff
	.align		4
        /*0008*/ 	.word	0x00000000
	.align		4
        /*000c*/ 	.word	0xfffffffe
	.align		4
        /*0010*/ 	.word	0x00000000
	.align		4
        /*0014*/ 	.word	0xfffffffd
	.align		4
        /*0018*/ 	.word	0x00000000
	.align		4
        /*001c*/ 	.word	0xfffffffc


//--------------------- .nv.constant4             --------------------------
	.section	.nv.constant4,"a",@progbits
	.align	8
	.align		8
.nv.constant4:
        /*0000*/ 	.dword	_ZN39_INTERNAL_938a677d_4_k_cu_70dd8565_31074cuda3std3__45__cpo5beginE
	.align		8
        /*0008*/ 	.dword	_ZN39_INTERNAL_938a677d_4_k_cu_70dd8565_31074cuda3std3__45__cpo3endE
	.align		8
        /*0010*/ 	.dword	_ZN39_INTERNAL_938a677d_4_k_cu_70dd8565_31074cuda3std3__45__cpo6cbeginE
	.align		8
        /*0018*/ 	.dword	_ZN39_INTERNAL_938a677d_4_k_cu_70dd8565_31074cuda3std3__45__cpo4cendE
	.align		8
        /*0020*/ 	.dword	_ZN39_INTERNAL_938a677d_4_k_cu_70dd8565_31074cuda3std3__441_GLOBAL__N__938a677d_4_k_cu_70dd8565_31076ignoreE
	.align		8
        /*0028*/ 	.dword	_ZN39_INTERNAL_938a677d_4_k_cu_70dd8565_31074cuda3std3__419piecewise_constructE
	.align		8
        /*0030*/ 	.dword	_ZN39_INTERNAL_938a677d_4_k_cu_70dd8565_31074cuda3std3__48in_placeE
	.align		8
        /*0038*/ 	.dword	_ZN39_INTERNAL_938a677d_4_k_cu_70dd8565_31074cuda3std6ranges3__45__cpo4swapE
	.align		8
        /*0040*/ 	.dword	_ZN39_INTERNAL_938a677d_4_k_cu_70dd8565_31074cuda3std6ranges3__45__cpo9iter_moveE
	.align		8
        /*0048*/ 	.dword	_ZN39_INTERNAL_938a677d_4_k_cu_70dd8565_31074cute7productE
	.align		8
        /*0050*/ 	.dword	_ZN39_INTERNAL_938a677d_4_k_cu_70dd8565_31074cute1_E


//--------------------- .text._ZN7cutlass13device_kernelINS_4gemm6kernel13GemmUniversalIN4cute5tupleIJiiiiEEENS1_10collective13CollectiveMmaINS1_37MainloopSm90TmaGmmaWarpSpecializedFP8ILi4ENS5_IJNS4_1CILi1EEESB_SB_EEENS1_32KernelTmaWarpSpecializedPingpongEEENS5_IJNSA_ILi64EEENSA_ILi256EEESF_EEENS_12float_e4m3_tENS5_IJlSB_lEEESI_SJ_NS4_8TiledMMAINS4_8MMA_AtomIJNS4_4SM904GMMA31MMA_64x256x32_F32E4M3E4M3_SS_TNILNSN_7ScaleInE1ELSP_1EEEEEENS4_6LayoutISC_NS5_IJNSA_ILi0EEEST_ST_EEEEENS5_IJNS4_10UnderscoreESW_SW_EEEEENS4_13SM90_TMA_LOADENS4_14ComposedLayoutINS4_7SwizzleILi2ELi4ELi3EEENS4_18smem_ptr_flag_bitsILi8EEENSS_INS5_IJNSA_ILi8EEESF_EEENS5_IJSF_SB_EEEEEEEvNS4_8identityESZ_S19_vS1A_EENS_8epilogue10collective6detail29Sm90TmaWarpSpecializedAdapterINS1D_15DefaultEpilogueISI_SJ_SJ_NS1C_6thread17LinearCombinationISI_Li1EffLNS1H_9ScaleType4KindE0ELNS_15FloatRoundStyleE2ESI_EENS1_15EpilogueDefaultEEEEEvvEEEEvNT_6ParamsE --------------------------
	.section	.text._ZN7cutlass13device_kernelINS_4gemm6kernel13GemmUniversalIN4cute5tupleIJiiiiEEENS1_10collective13CollectiveMmaINS1_37MainloopSm90TmaGmmaWarpSpecializedFP8ILi4ENS5_IJNS4_1CILi1EEESB_SB_EEENS1_32KernelTmaWarpSpecializedPingpongEEENS5_IJNSA_ILi64EEENSA_ILi256EEESF_EEENS_12float_e4m3_tENS5_IJlSB_lEEESI_SJ_NS4_8TiledMMAINS4_8MMA_AtomIJNS4_4SM904GMMA31MMA_64x256x32_F32E4M3E4M3_SS_TNILNSN_7ScaleInE1ELSP_1EEEEEENS4_6LayoutISC_NS5_IJNSA_ILi0EEEST_ST_EEEEENS5_IJNS4_10UnderscoreESW_SW_EEEEENS4_13SM90_TMA_LOADENS4_14ComposedLayoutINS4_7SwizzleILi2ELi4ELi3EEENS4_18smem_ptr_flag_bitsILi8EEENSS_INS5_IJNSA_ILi8EEESF_EEENS5_IJSF_SB_EEEEEEEvNS4_8identityESZ_S19_vS1A_EENS_8epilogue10collective6detail29Sm90TmaWarpSpecializedAdapterINS1D_15DefaultEpilogueISI_SJ_SJ_NS1C_6thread17LinearCombinationISI_Li1EffLNS1H_9ScaleType4KindE0ELNS_15FloatRoundStyleE2ESI_EENS1_15EpilogueDefaultEEEEEvvEEEEvNT_6ParamsE,"ax",@progbits
	.align	128
.text._ZN7cutlass13device_kernelINS_4gemm6kernel13GemmUniversalIN4cute5tupleIJiiiiEEENS1_10collective13CollectiveMmaINS1_37MainloopSm90TmaGmmaWarpSpecializedFP8ILi4ENS5_IJNS4_1CILi1EEESB_SB_EEENS1_32KernelTmaWarpSpecializedPingpongEEENS5_IJNSA_ILi64EEENSA_ILi256EEESF_EEENS_12float_e4m3_tENS5_IJlSB_lEEESI_SJ_NS4_8TiledMMAINS4_8MMA_AtomIJNS4_4SM904GMMA31MMA_64x256x32_F32E4M3E4M3_SS_TNILNSN_7ScaleInE1ELSP_1EEEEEENS4_6LayoutISC_NS5_IJNSA_ILi0EEEST_ST_EEEEENS5_IJNS4_10UnderscoreESW_SW_EEEEENS4_13SM90_TMA_LOADENS4_14ComposedLayoutINS4_7SwizzleILi2ELi4ELi3EEENS4_18smem_ptr_flag_bitsILi8EEENSS_INS5_IJNSA_ILi8EEESF_EEENS5_IJSF_SB_EEEEEEEvNS4_8identityESZ_S19_vS1A_EENS_8epilogue10collective6detail29Sm90TmaWarpSpecializedAdapterINS1D_15DefaultEpilogueISI_SJ_SJ_NS1C_6thread17LinearCombinationISI_Li1EffLNS1H_9ScaleType4KindE0ELNS_15FloatRoundStyleE2ESI_EENS1_15EpilogueDefaultEEEEEvvEEEEvNT_6ParamsE:
        .type           _ZN7cutlass13device_kernelINS_4gemm6kernel13GemmUniversalIN4cute5tupleIJiiiiEEENS1_10collective13CollectiveMmaINS1_37MainloopSm90TmaGmmaWarpSpecializedFP8ILi4ENS5_IJNS4_1CILi1EEESB_SB_EEENS1_32KernelTmaWarpSpecializedPingpongEEENS5_IJNSA_ILi64EEENSA_ILi256EEESF_EEENS_12float_e4m3_tENS5_IJlSB_lEEESI_SJ_NS4_8TiledMMAINS4_8MMA_AtomIJNS4_4SM904GMMA31MMA_64x256x32_F32E4M3E4M3_SS_TNILNSN_7ScaleInE1ELSP_1EEEEEENS4_6LayoutISC_NS5_IJNSA_ILi0EEEST_ST_EEEEENS5_IJNS4_10UnderscoreESW_SW_EEEEENS4_13SM90_TMA_LOADENS4_14ComposedLayoutINS4_7SwizzleILi2ELi4ELi3EEENS4_18smem_ptr_flag_bitsILi8EEENSS_INS5_IJNSA_ILi8EEESF_EEENS5_IJSF_SB_EEEEEEEvNS4_8identityESZ_S19_vS1A_EENS_8epilogue10collective6detail29Sm90TmaWarpSpecializedAdapterINS1D_15DefaultEpilogueISI_SJ_SJ_NS1C_6thread17LinearCombinationISI_Li1EffLNS1H_9ScaleType4KindE0ELNS_15FloatRoundStyleE2ESI_EENS1_15EpilogueDefaultEEEEEvvEEEEvNT_6ParamsE,@function
        .size           _ZN7cutlass13device_kernelINS_4gemm6kernel13GemmUniversalIN4cute5tupleIJiiiiEEENS1_10collective13CollectiveMmaINS1_37MainloopSm90TmaGmmaWarpSpecializedFP8ILi4ENS5_IJNS4_1CILi1EEESB_SB_EEENS1_32KernelTmaWarpSpecializedPingpongEEENS5_IJNSA_ILi64EEENSA_ILi256EEESF_EEENS_12float_e4m3_tENS5_IJlSB_lEEESI_SJ_NS4_8TiledMMAINS4_8MMA_AtomIJNS4_4SM904GMMA31MMA_64x256x32_F32E4M3E4M3_SS_TNILNSN_7ScaleInE1ELSP_1EEEEEENS4_6LayoutISC_NS5_IJNSA_ILi0EEEST_ST_EEEEENS5_IJNS4_10UnderscoreESW_SW_EEEEENS4_13SM90_TMA_LOADENS4_14ComposedLayoutINS4_7SwizzleILi2ELi4ELi3EEENS4_18smem_ptr_flag_bitsILi8EEENSS_INS5_IJNSA_ILi8EEESF_EEENS5_IJSF_SB_EEEEEEEvNS4_8identityESZ_S19_vS1A_EENS_8epilogue10collective6detail29Sm90TmaWarpSpecializedAdapterINS1D_15DefaultEpilogueISI_SJ_SJ_NS1C_6thread17LinearCombinationISI_Li1EffLNS1H_9ScaleType4KindE0ELNS_15FloatRoundStyleE2ESI_EENS1_15EpilogueDefaultEEEEEvvEEEEvNT_6ParamsE,(.L_x_331 - _ZN7cutlass13device_kernelINS_4gemm6kernel13GemmUniversalIN4cute5tupleIJiiiiEEENS1_10collective13CollectiveMmaINS1_37MainloopSm90TmaGmmaWarpSpecializedFP8ILi4ENS5_IJNS4_1CILi1EEESB_SB_EEENS1_32KernelTmaWarpSpecializedPingpongEEENS5_IJNSA_ILi64EEENSA_ILi256EEESF_EEENS_12float_e4m3_tENS5_IJlSB_lEEESI_SJ_NS4_8TiledMMAINS4_8MMA_AtomIJNS4_4SM904GMMA31MMA_64x256x32_F32E4M3E4M3_SS_TNILNSN_7ScaleInE1ELSP_1EEEEEENS4_6LayoutISC_NS5_IJNSA_ILi0EEEST_ST_EEEEENS5_IJNS4_10UnderscoreESW_SW_EEEEENS4_13SM90_TMA_LOADENS4_14ComposedLayoutINS4_7SwizzleILi2ELi4ELi3EEENS4_18smem_ptr_flag_bitsILi8EEENSS_INS5_IJNSA_ILi8EEESF_EEENS5_IJSF_SB_EEEEEEEvNS4_8identityESZ_S19_vS1A_EENS_8epilogue10collective6detail29Sm90TmaWarpSpecializedAdapterINS1D_15DefaultEpilogueISI_SJ_SJ_NS1C_6thread17LinearCombinationISI_Li1EffLNS1H_9ScaleType4KindE0ELNS_15FloatRoundStyleE2ESI_EENS1_15EpilogueDefaultEEEEEvvEEEEvNT_6ParamsE)
        .other          _ZN7cutlass13device_kernelINS_4gemm6kernel13GemmUniversalIN4cute5tupleIJiiiiEEENS1_10collective13CollectiveMmaINS1_37MainloopSm90TmaGmmaWarpSpecializedFP8ILi4ENS5_IJNS4_1CILi1EEESB_SB_EEENS1_32KernelTmaWarpSpecializedPingpongEEENS5_IJNSA_ILi64EEENSA_ILi256EEESF_EEENS_12float_e4m3_tENS5_IJlSB_lEEESI_SJ_NS4_8TiledMMAINS4_8MMA_AtomIJNS4_4SM904GMMA31MMA_64x256x32_F32E4M3E4M3_SS_TNILNSN_7ScaleInE1ELSP_1EEEEEENS4_6LayoutISC_NS5_IJNSA_ILi0EEEST_ST_EEEEENS5_IJNS4_10UnderscoreESW_SW_EEEEENS4_13SM90_TMA_LOADENS4_14ComposedLayoutINS4_7SwizzleILi2ELi4ELi3EEENS4_18smem_ptr_flag_bitsILi8EEENSS_INS5_IJNSA_ILi8EEESF_EEENS5_IJSF_SB_EEEEEEEvNS4_8identityESZ_S19_vS1A_EENS_8epilogue10collective6detail29Sm90TmaWarpSpecializedAdapterINS1D_15DefaultEpilogueISI_SJ_SJ_NS1C_6thread17LinearCombinationISI_Li1EffLNS1H_9ScaleType4KindE0ELNS_15FloatRoundStyleE2ESI_EENS1_15EpilogueDefaultEEEEEvvEEEEvNT_6ParamsE,@"STO_CUDA_ENTRY STV_DEFAULT"
_ZN7cutlass13device_kernelINS_4gemm6kernel13GemmUniversalIN4cute5tupleIJiiiiEEENS1_10collective13CollectiveMmaINS1_37MainloopSm90TmaGmmaWarpSpecializedFP8ILi4ENS5_IJNS4_1CILi1EEESB_SB_EEENS1_32KernelTmaWarpSpecializedPingpongEEENS5_IJNSA_ILi64EEENSA_ILi256EEESF_EEENS_12float_e4m3_tENS5_IJlSB_lEEESI_SJ_NS4_8TiledMMAINS4_8MMA_AtomIJNS4_4SM904GMMA31MMA_64x256x32_F32E4M3E4M3_SS_TNILNSN_7ScaleInE1ELSP_1EEEEEENS4_6LayoutISC_NS5_IJNSA_ILi0EEEST_ST_EEEEENS5_IJNS4_10UnderscoreESW_SW_EEEEENS4_13SM90_TMA_LOADENS4_14ComposedLayoutINS4_7SwizzleILi2ELi4ELi3EEENS4_18smem_ptr_flag_bitsILi8EEENSS_INS5_IJNSA_ILi8EEESF_EEENS5_IJSF_SB_EEEEEEEvNS4_8identityESZ_S19_vS1A_EENS_8epilogue10collective6detail29Sm90TmaWarpSpecializedAdapterINS1D_15DefaultEpilogueISI_SJ_SJ_NS1C_6thread17LinearCombinationISI_Li1EffLNS1H_9ScaleType4KindE0ELNS_15FloatRoundStyleE2ESI_EENS1_15EpilogueDefaultEEEEEvvEEEEvNT_6ParamsE:
[----:B------:R-:W0:Y:S02]  /*0000*/  LDC R1, c[0x0][0x28] ;  /* 0x00000a00ff017b82 */ /* 0x000e240000000800 */
[----:B0-----:R-:W-:Y:S01]  /*0010*/  VIADD R1, R1, 0xfffffef0 ;  /* 0xfffffef001017836 */ /* 0x001fe20000000000 */
[----:B------:R-:W0:Y:S01]  /*0020*/  S2R R2, SR_TID.X ;  /* 0x0000000000027919 */ /* 0x000e220000002100 */
[----:B------:R-:W-:Y:S01]  /*0030*/  ELECT P0, URZ, PT ;  /* 0x00000000003f782f */ /* 0x000fe20003800000 */
[----:B------:R-:W-:Y:S01]  /*0040*/  BSSY B0, `(.L_x_0) ;  /* 0x0000014000007945 */ /* 0x000fe20003800000 */
[----:B0-----:R-:W-:-:S05]  /*0050*/  SHF.R.U32.HI R0, RZ, 0x5, R2 ;  /* 0x00000005ff007819 */ /* 0x001fca0000011602 */
[----:B------:R-:W0:Y:S02]  /*0060*/  SHFL.IDX PT, R3, R0, RZ, 0x1f ;  /* 0x00001fff00037589 */ /* 0x000e2400000e0000 */
[----:B0-----:R-:W-:Y:S02]  /*0070*/  R2UR UR8, R3 ;  /* 0x00000000030872ca */ /* 0x001fe400000e0000 */
[----:B------:R-:W-:-:S05]  /*0080*/  SHF.R.U32.HI R3, RZ, 0x7, R2 ;  /* 0x00000007ff037819 */ /* 0x000fca0000011602 */
[----:B------:R0:W1:Y:S06]  /*0090*/  SHFL.IDX PT, R4, R3, RZ, 0x1f ;  /* 0x00001fff03047589 */ /* 0x00006c00000e0000 */
[----:B------:R-:W-:Y:S02]  /*00a0*/  USHF.R.S32.HI UR4, URZ, 0x1f, UR8 ;  /* 0x0000001f3f047899 */ /* 0x000fe40008011408 */
[----:B------:R-:W-:Y:S02]  /*00b0*/  ISETP.NE.OR P0, PT, RZ, UR8, !P0 ;  /* 0x00000008ff007c0c */ /* 0x000fe4000c705670 */
[----:B------:R-:W-:-:S04]  /*00c0*/  ULEA.HI UR4, UR4, UR8, URZ, 0x2 ;  /* 0x0000000804047291 */ /* 0x000fc8000f8f103f */
[----:B------:R-:W-:-:S04]  /*00d0*/  ULOP3.LUT UR4, UR4, 0xfffffffc, URZ, 0xc0, !UPT ;  /* 0xfffffffc04047892 */ /* 0x000fc8000f8ec03f */
[----:B------:R-:W-:-:S03]  /*00e0*/  UIADD3 UR8, UR8, -UR4, URZ ;  /* 0x8000000408087290 */ /* 0x000fc6000fffe03f */
[----:B0-----:R-:W-:Y:S09]  /*00f0*/  @P0 BRA `(.L_x_1) ;  /* 0x0000000000200947 */ /* 0x001ff20003800000 */
[----:B------:R-:W-:Y:S02]  /*0100*/  ULDC.64 UR4, c[0x0][0x198] ;  /* 0x0000660000047ab9 */ /* 0x000fe40000000a00 */
[----:B------:R-:W-:Y:S02]  /*0110*/  UIADD3 UR6, UP0, UR4, 0xf0, URZ ;  /* 0x000000f004067890 */ /* 0x000fe4000ff1e03f */
[----:B------:R-:W-:Y:S02]  /*0120*/  UIADD3 UR4, UP1, UR4, 0x1f0, URZ ;  /* 0x000001f004047890 */ /* 0x000fe4000ff3e03f */
[----:B------:R-:W-:Y:S02]  /*0130*/  UIADD3.X UR7, URZ, UR5, URZ, UP0, !UPT ;  /* 0x000000053f077290 */ /* 0x000fe400087fe43f */
[----:B------:R-:W-:-:S07]  /*0140*/  UIADD3.X UR5, URZ, UR5, URZ, UP1, !UPT ;  /* 0x000000053f057290 */ /* 0x000fce0008ffe43f */
[----:B------:R0:W-:Y:S02]  /*0150*/  UTMACCTL.PF [UR6] ;  /* 0x00000000060079b9 */ /* 0x0001e40008040000 */
[----:B------:R0:W-:Y:S02]  /*0160*/  UTMACCTL.PF [UR4] ;  /* 0x00000000040079b9 */ /* 0x0001e40008040000 */
[----:B0-----:R-:W-:Y:S01]  /*0170*/  NOP ;  /* 0x0000000000007918 */ /* 0x001fe20000000000 */
.L_x_1:
[----:B------:R-:W-:Y:S05]  /*0180*/  BSYNC B0 ;  /* 0x0000000000007941 */ /* 0x000fea0003800000 */
.L_x_0:
[----:B------:R-:W0:Y:S01]  /*0190*/  SHFL.IDX PT, R5, R0, RZ, 0x1f ;  /* 0x00001fff00057589 */ /* 0x000e2200000e0000 */
[----:B-1----:R-:W-:Y:S01]  /*01a0*/  R2UR UR16, R4 ;  /* 0x00000000041072ca */ /* 0x002fe200000e0000 */
[----:B------:R-:W-:-:S04]  /*01b0*/  UISETP.NE.AND UP0, UPT, UR8, 0x3, UPT ;  /* 0x000000030800788c */ /* 0x000fc8000bf05270 */
[----:B------:R-:W-:-:S08]  /*01c0*/  UISETP.EQ.OR UP0, UPT, UR8, URZ, !UP0 ;  /* 0x0000003f0800728c */ /* 0x000fd0000c702670 */
[----:B------:R-:W-:Y:S02]  /*01d0*/  UIADD3 UR18, UR16, -0x1, URZ ;  /* 0xffffffff10127890 */ /* 0x000fe4000fffe03f */
[----:B------:R-:W-:Y:S02]  /*01e0*/  UISETP.EQ.AND UP0, UPT, UR16, URZ, UP0 ;  /* 0x0000003f1000728c */ /* 0x000fe40008702270 */
[----:B------:R-:W-:Y:S02]  /*01f0*/  UISETP.GE.U32.AND UP1, UPT, UR18, 0x2, UPT ;  /* 0x000000021200788c */ /* 0x000fe4000bf26070 */
[----:B------:R-:W-:Y:S01]  /*0200*/  USEL UR13, URZ, 0x1, !UP0 ;  /* 0x000000013f0d7887 */ /* 0x000fe2000c000000 */
[----:B0-----:R-:W-:-:S03]  /*0210*/  ISETP.NE.AND P0, PT, R5, RZ, PT ;  /* 0x000000ff0500720c */ /* 0x001fc60003f05270 */
[----:B------:R-:W-:-:S10]  /*0220*/  USEL UR13, UR13, 0x2, UP1 ;  /* 0x000000020d0d7887 */ /* 0x000fd40008800000 */
[----:B------:R-:W-:Y:S05]  /*0230*/  @P0 BRA `(.L_x_2) ;  /* 0x0000000000580947 */ /* 0x000fea0003800000 */
[----:B------:R-:W0:Y:S01]  /*0240*/  S2UR UR9, SR_CgaCtaId ;  /* 0x00000000000979c3 */ /* 0x000e220000008800 */
[----:B------:R-:W-:Y:S01]  /*0250*/  UMOV UR4, 0x400 ;  /* 0x0000040000047882 */ /* 0x000fe20000000000 */
[----:B------:R-:W-:Y:S01]  /*0260*/  UMOV UR5, 0x1 ;  /* 0x0000000100057882 */ /* 0x000fe20000000000 */
[----:B------:R-:W-:Y:S01]  /*0270*/  UMOV UR6, 0x80 ;  /* 0x0000008000067882 */ /* 0x000fe20000000000 */
[----:B------:R-:W-:Y:S01]  /*0280*/  ELECT P0, URZ, PT ;  /* 0x00000000003f782f */ /* 0x000fe20003800000 */
[----:B------:R-:W-:-:S04]  /*0290*/  UIADD3 UR6, -UR6, 0x100000, URZ ;  /* 0x0010000006067890 */ /* 0x000fc8000fffe13f */
[----:B------:R-:W-:Y:S02]  /*02a0*/  USHF.L.U32 UR7, UR6, 0xb, URZ ;  /* 0x0000000b06077899 */ /* 0x000fe4000800063f */
[----:B------:R-:W-:Y:S02]  /*02b0*/  USHF.L.U32 UR6, UR6, 0x1, URZ ;  /* 0x0000000106067899 */ /* 0x000fe4000800063f */
[----:B0-----:R-:W-:Y:S02]  /*02c0*/  ULEA UR9, UR9, UR4, 0x18 ;  /* 0x0000000409097291 */ /* 0x001fe4000f8ec03f */
[----:B------:R-:W-:-:S04]  /*02d0*/  UIADD3 UR4, -UR5, 0x100000, URZ ;  /* 0x0010000005047890 */ /* 0x000fc8000fffe13f */
[----:B------:R-:W-:Y:S02]  /*02e0*/  USHF.L.U32 UR5, UR4, 0xb, URZ ;  /* 0x0000000b04057899 */ /* 0x000fe4000800063f */
[----:B------:R-:W-:Y:S01]  /*02f0*/  USHF.L.U32 UR4, UR4, 0x1, URZ ;  /* 0x0000000104047899 */ /* 0x000fe2000800063f */
[----:B------:R-:W0:Y:S11]  /*0300*/  FENCE.VIEW.ASYNC.S ;  /* 0x00000000000073c6 */ /* 0x000e360000000000 */
[----:B0-----:R0:W1:Y:S01]  /*0310*/  SYNCS.EXCH.64 URZ, [UR9], UR4 ;  /* 0x00000004093f75b2 */ /* 0x0010620008000100 */
[----:B------:R0:W2:Y:S01]  /*0320*/  SYNCS.EXCH.64 URZ, [UR9+0x20], UR6 ;  /* 0x00002006093f75b2 */ /* 0x0000a20008000100 */
[----:B------:R0:W3:Y:S01]  /*0330*/  SYNCS.EXCH.64 URZ, [UR9+0x8], UR4 ;  /* 0x00000804093f75b2 */ /* 0x0000e20008000100 */
[----:B------:R0:W4:Y:S01]  /*0340*/  SYNCS.EXCH.64 URZ, [UR9+0x28], UR6 ;  /* 0x00002806093f75b2 */ /* 0x0001220008000100 */
[----:B------:R0:W0:Y:S01]  /*0350*/  SYNCS.EXCH.64 URZ, [UR9+0x10], UR4 ;  /* 0x00001004093f75b2 */ /* 0x0000220008000100 */
[----:B------:R0:W0:Y:S01]  /*0360*/  SYNCS.EXCH.64 URZ, [UR9+0x30], UR6 ;  /* 0x00003006093f75b2 */ /* 0x0000220008000100 */
[----:B------:R0:W0:Y:S01]  /*0370*/  SYNCS.EXCH.64 URZ, [UR9+0x18], UR4 ;  /* 0x00001804093f75b2 */ /* 0x0000220008000100 */
[----:B------:R0:W0:Y:S01]  /*0380*/  SYNCS.EXCH.64 URZ, [UR9+0x38], UR6 ;  /* 0x00003806093f75b2 */ /* 0x0000220008000100 */
[----:B------:R-:W-:Y:S01]  /*0390*/  NOP ;  /* 0x0000000000007918 */ /* 0x000fe20000000000 */
.L_x_2:
[----:B------:R-:W5:Y:S01]  /*03a0*/  SHFL.IDX PT, R5, R0, RZ, 0x1f ;  /* 0x00001fff00057589 */ /* 0x000f6200000e0000 */
[----:B------:R-:W-:Y:S01]  /*03b0*/  ELECT P0, URZ, PT ;  /* 0x00000000003f782f */ /* 0x000fe20003800000 */
[----:B------:R-:W-:Y:S01]  /*03c0*/  NOP ;  /* 0x0000000000007918 */ /* 0x000fe20000000000 */
[----:B------:R-:W-:Y:S01]  /*03d0*/  ELECT P1, URZ, PT ;  /* 0x00000000003f782f */ /* 0x000fe20003820000 */
[----:B------:R-:W1:Y:S01]  /*03e0*/  SHFL.IDX PT, R4, R0, RZ, 0x1f ;  /* 0x00001fff00047589 */ /* 0x000e6200000e0000 */
[----:B0-----:R-:W-:Y:S01]  /*03f0*/  UMOV UR4, 0x20 ;  /* 0x0000002000047882 */ /* 0x001fe20000000000 */
[----:B------:R-:W-:Y:S01]  /*0400*/  UMOV UR12, 0x80 ;  /* 0x00000080000c7882 */ /* 0x000fe20000000000 */
[----:B------:R-:W-:Y:S01]  /*0410*/  NOP ;  /* 0x0000000000007918 */ /* 0x000fe20000000000 */
[----:B------:R0:W2:Y:S01]  /*0420*/  SHFL.IDX PT, R0, R3, RZ, 0x1f ;  /* 0x00001fff03007589 */ /* 0x0000a200000e0000 */
[----:B------:R-:W-:Y:S01]  /*0430*/  ULDC.64 UR24, c[0x0][0x208] ;  /* 0x0000820000187ab9 */ /* 0x000fe20000000a00 */
[----:B0-----:R-:W-:-:S04]  /*0440*/  SHF.R.S32.HI R3, RZ, 0x1f, R2 ;  /* 0x0000001fff037819 */ /* 0x001fc80000011402 */
[----:B------:R-:W-:Y:S02]  /*0450*/  LEA.HI R3, R3, R2, RZ, 0x7 ;  /* 0x0000000203037211 */ /* 0x000fe400078f38ff */
[----:B-----5:R-:W-:Y:S02]  /*0460*/  ISETP.NE.OR P0, PT, R5, RZ, !P0 ;  /* 0x000000ff0500720c */ /* 0x020fe40004705670 */
[----:B------:R-:W-:Y:S02]  /*0470*/  LOP3.LUT R3, R3, 0xffffff80, RZ, 0xc0, !PT ;  /* 0xffffff8003037812 */ /* 0x000fe400078ec0ff */
[----:B-1----:R-:W-:-:S03]  /*0480*/  ISETP.NE.OR P1, PT, R4, RZ, !P1 ;  /* 0x000000ff0400720c */ /* 0x002fc60004f25670 */
[----:B------:R-:W-:Y:S01]  /*0490*/  IMAD.IADD R3, R2, 0x1, -R3 ;  /* 0x0000000102037824 */ /* 0x000fe200078e0a03 */
[----:B--2---:R-:W-:-:S05]  /*04a0*/  R2UR UR19, R0 ;  /* 0x00000000001372ca */ /* 0x004fca00000e0000 */
[----:B------:R-:W-:-:S04]  /*04b0*/  VOTEU.ALL UP0, P0 ;  /* 0x00000000003f7886 */ /* 0x000fc80000000000 */
[----:B------:R-:W-:Y:S01]  /*04c0*/  VOTEU.ALL UP1, P1 ;  /* 0x00000000003f7886 */ /* 0x000fe20000820000 */
[----:B------:R-:W0:Y:S01]  /*04d0*/  @!UP0 S2UR UR7, SR_CgaCtaId ;  /* 0x00000000000789c3 */ /* 0x000e220000008800 */
[----:B------:R-:W-:Y:S01]  /*04e0*/  @!UP0 UMOV UR6, 0x400 ;  /* 0x0000040000068882 */ /* 0x000fe20000000000 */
[----:B------:R-:W-:-:S04]  /*04f0*/  @!UP0 UIADD3 UR4, -UR4, 0x100000, URZ ;  /* 0x0010000004048890 */ /* 0x000fc8000fffe13f */
[----:B------:R-:W-:Y:S02]  /*0500*/  @!UP0 USHF.L.U32 UR5, UR4, 0xb, URZ ;  /* 0x0000000b04058899 */ /* 0x000fe4000800063f */
[----:B------:R-:W-:Y:S01]  /*0510*/  @!UP0 USHF.L.U32 UR4, UR4, 0x1, URZ ;  /* 0x0000000104048899 */ /* 0x000fe2000800063f */
[----:B------:R-:W-:Y:S01]  /*0520*/  @!UP1 UMOV UR10, 0x400 ;  /* 0x00000400000a9882 */ /* 0x000fe20000000000 */
[----:B------:R-:W-:Y:S01]  /*0530*/  VOTEU.ALL UP2, P1 ;  /* 0x00000000003f7886 */ /* 0x000fe20000840000 */
[----:B------:R-:W-:Y:S01]  /*0540*/  VOTEU.ALL UP3, P1 ;  /* 0x00000000003f7886 */ /* 0x000fe20000860000 */
[----:B------:R-:W-:Y:S01]  /*0550*/  VOTEU.ALL UP4, P1 ;  /* 0x00000000003f7886 */ /* 0x000fe20000880000 */
[----:B------:R-:W1:Y:S01]  /*0560*/  @!UP1 S2UR UR11, SR_CgaCtaId ;  /* 0x00000000000b99c3 */ /* 0x000e620000008800 */
[----:B------:R-:W-:Y:S01]  /*0570*/  VOTEU.ALL UP5, P1 ;  /* 0x00000000003f7886 */ /* 0x000fe200008a0000 */
[----:B------:R-:W-:Y:S01]  /*0580*/  ISETP.NE.AND P1, PT, RZ, UR16, PT ;  /* 0x00000010ff007c0c */ /* 0x000fe2000bf25270 */
[----:B0-----:R-:W-:-:S02]  /*0590*/  @!UP0 ULEA UR9, UR7, UR6, 0x18 ;  /* 0x0000000607098291 */ /* 0x001fc4000f8ec03f */
[----:B------:R-:W-:-:S04]  /*05a0*/  @!UP1 UIADD3 UR6, -UR12, 0x100000, URZ ;  /* 0x001000000c069890 */ /* 0x000fc8000fffe13f */
[----:B------:R-:W-:Y:S02]  /*05b0*/  @!UP1 USHF.L.U32 UR7, UR6, 0xb, URZ ;  /* 0x0000000b06079899 */ /* 0x000fe4000800063f */
[----:B------:R-:W-:Y:S01]  /*05c0*/  @!UP1 USHF.L.U32 UR6, UR6, 0x1, URZ ;  /* 0x0000000106069899 */ /* 0x000fe2000800063f */
[----:B------:R-:W-:Y:S01]  /*05d0*/  VOTEU.ALL UP0, P0 ;  /* 0x00000000003f7886 */ /* 0x000fe20000000000 */
[----:B-1----:R-:W-:Y:S01]  /*05e0*/  @!UP1 ULEA UR10, UR11, UR10, 0x18 ;  /* 0x0000000a0b0a9291 */ /* 0x002fe2000f8ec03f */
[----:B------:R-:W-:Y:S01]  /*05f0*/  VOTEU.ALL UP1, P0 ;  /* 0x00000000003f7886 */ /* 0x000fe20000020000 */
[----:B------:R-:W0:Y:S02]  /*0600*/  FENCE.VIEW.ASYNC.S ;  /* 0x00000000000073c6 */ /* 0x000e240000000000 */
[----:B0-----:R-:W3:Y:S02]  /*0610*/  @!UP0 SYNCS.EXCH.64 URZ, [UR9+0x70], UR4 ;  /* 0x00007004093f85b2 */ /* 0x001ee40008000100 */
[----:B------:R0:W3:Y:S01]  /*0620*/  @!UP1 SYNCS.EXCH.64 URZ, [UR9+0x78], UR4 ;  /* 0x00007804093f95b2 */ /* 0x0000e20008000100 */
[----:B------:R-:W-:Y:S01]  /*0630*/  NOP ;  /* 0x0000000000007918 */ /* 0x000fe20000000000 */
[----:B0-----:R-:W-:-:S02]  /*0640*/  ULDC.64 UR4, c[0x0][0x598] ;  /* 0x0001660000047ab9 */ /* 0x001fc40000000a00 */
[----:B------:R-:W-:Y:S02]  /*0650*/  ISETP.NE.U32.AND P0, PT, RZ, UR4, PT ;  /* 0x00000004ff007c0c */ /* 0x000fe4000bf05070 */
[----:B------:R0:W3:Y:S02]  /*0660*/  @!UP2 SYNCS.EXCH.64 URZ, [UR10+0x50], UR6 ;  /* 0x000050060a3fa5b2 */ /* 0x0000e40008000100 */
[----:B------:R-:W-:Y:S01]  /*0670*/  ISETP.NE.AND.EX P0, PT, RZ, UR5, PT, P0 ;  /* 0x00000005ff007c0c */ /* 0x000fe2000bf05300 */
[----:B------:R0:W3:Y:S01]  /*0680*/  @!UP3 SYNCS.EXCH.64 URZ, [UR10+0x58], UR6 ;  /* 0x000058060a3fb5b2 */ /* 0x0000e20008000100 */
[----:B------:R0:W3:Y:S01]  /*0690*/  @!UP4 SYNCS.EXCH.64 URZ, [UR10+0x60], UR6 ;  /* 0x000060060a3fc5b2 */ /* 0x0000e20008000100 */
[----:B------:R0:W3:Y:S01]  /*06a0*/  @!UP5 SYNCS.EXCH.64 URZ, [UR10+0x68], UR6 ;  /* 0x000068060a3fd5b2 */ /* 0x0000e20008000100 */
[----:B------:R-:W-:Y:S01]  /*06b0*/  NOP ;  /* 0x0000000000007918 */ /* 0x000fe20000000000 */
[----:B---34-:R-:W-:Y:S08]  /*06c0*/  BAR.SYNC.DEFER_BLOCKING 0x0 ;  /* 0x0000000000007b1d */ /* 0x018ff00000010000 */
[----:B0-----:R-:W-:Y:S05]  /*06d0*/  @!P0 BRA `(.L_x_3) ;  /* 0x0000000000208947 */ /* 0x001fea0003800000 */
[----:B------:R-:W0:Y:S02]  /*06e0*/  LDC.64 R4, c[0x0][0x598] ;  /* 0x00016600ff047b82 */ /* 0x000e240000000a00 */
[----:B0-----:R-:W2:Y:S02]  /*06f0*/  LDG.E.64 R4, desc[UR24][R4.64] ;  /* 0x0000001804047981 */ /* 0x001ea4000c1e1b00 */
[----:B--2---:R-:W-:-:S04]  /*0700*/  ISETP.NE.U32.AND P0, PT, R4, RZ, PT ;  /* 0x000000ff0400720c */ /* 0x004fc80003f05070 */
[----:B------:R-:W-:-:S13]  /*0710*/  ISETP.NE.AND.EX P0, PT, R5, RZ, PT, P0 ;  /* 0x000000ff0500720c */ /* 0x000fda0003f05300 */
[----:B------:R-:W-:Y:S05]  /*0720*/  @!P0 BRA `(.L_x_3) ;  /* 0x00000000000c8947 */ /* 0x000fea0003800000 */
[----:B------:R-:W2:Y:S02]  /*0730*/  LD.E R4, desc[UR24][R4.64] ;  /* 0x0000001804047980 */ /* 0x000ea4000c101900 */
[----:B--2---:R-:W-:Y:S01]  /*0740*/  R2UR UR27, R4 ;  /* 0x00000000041b72ca */ /* 0x004fe200000e0000 */
[----:B------:R-:W-:-:S14]  /*0750*/  BRA `(.L_x_4) ;  /* 0x0000000000247947 */ /* 0x000fdc0003800000 */
.L_x_3:
[----:B------:R-:W-:Y:S02]  /*0760*/  ULDC.64 UR4, c[0x0][0x588] ;  /* 0x0001620000047ab9 */ /* 0x000fe40000000a00 */
[----:B------:R-:W-:-:S04]  /*0770*/  ISETP.NE.U32.AND P0, PT, RZ, UR4, PT ;  /* 0x00000004ff007c0c */ /* 0x000fc8000bf05070 */
[----:B------:R-:W-:-:S13]  /*0780*/  ISETP.NE.AND.EX P0, PT, RZ, UR5, PT, P0 ;  /* 0x00000005ff007c0c */ /* 0x000fda000bf05300 */
[----:B------:R-:W-:Y:S05]  /*0790*/  @!P0 BRA `(.L_x_5) ;  /* 0x0000000000108947 */ /* 0x000fea0003800000 */
[----:B------:R-:W0:Y:S02]  /*07a0*/  LDC.64 R4, c[0x0][0x588] ;  /* 0x00016200ff047b82 */ /* 0x000e240000000a00 */
[----:B0-----:R-:W2:Y:S02]  /*07b0*/  LDG.E R4, desc[UR24][R4.64] ;  /* 0x0000001804047981 */ /* 0x001ea4000c1e1900 */
[----:B--2---:R-:W-:Y:S01]  /*07c0*/  R2UR UR27, R4 ;  /* 0x00000000041b72ca */ /* 0x004fe200000e0000 */
[----:B------:R-:W-:-:S14]  /*07d0*/  BRA `(.L_x_4) ;  /* 0x0000000000047947 */ /* 0x000fdc0003800000 */
.L_x_5:
[----:B------:R-:W-:-:S05]  /*07e0*/  ULDC UR27, c[0x0][0x580] ;  /* 0x00016000001b7ab9 */ /* 0x000fca0000000800 */
.L_x_4:
[----:B------:R-:W-:Y:S02]  /*07f0*/  ULDC.64 UR4, c[0x0][0x5a0] ;  /* 0x0001680000047ab9 */ /* 0x000fe40000000a00 */
[----:B------:R-:W-:-:S04]  /*0800*/  ISETP.NE.U32.AND P0, PT, RZ, UR4, PT ;  /* 0x00000004ff007c0c */ /* 0x000fc8000bf05070 */
[----:B------:R-:W-:-:S13]  /*0810*/  ISETP.NE.AND.EX P0, PT, RZ, UR5, PT, P0 ;  /* 0x00000005ff007c0c */ /* 0x000fda000bf05300 */
[----:B------:R-:W-:Y:S05]  /*0820*/  @!P0 BRA `(.L_x_6) ;  /* 0x0000000000208947 */ /* 0x000fea0003800000 */
        /* <DEDUP_REMOVED lines=8> */
.L_x_6:
        /* <DEDUP_REMOVED lines=8> */
.L_x_8:
[----:B------:R-:W-:-:S05]  /*0930*/  ULDC UR26, c[0x0][0x584] ;  /* 0x00016100001a7ab9 */ /* 0x000fca0000000800 */
.L_x_7:
[----:B------:R-:W0:Y:S01]  /*0940*/  S2UR UR11, SR_CTAID.Y ;  /* 0x00000000000b79c3 */ /* 0x000e220000002600 */
[----:B------:R-:W-:Y:S01]  /*0950*/  ULDC UR5, c[0x0][0x65c] ;  /* 0x0001970000057ab9 */ /* 0x000fe20000000800 */
[----:B------:R-:W-:Y:S01]  /*0960*/  UISETP.NE.AND UP0, UPT, UR16, 0x2, UPT ;  /* 0x000000021000788c */ /* 0x000fe2000bf05270 */
[----:B------:R-:W-:Y:S01]  /*0970*/  IMAD.MOV.U32 R6, RZ, RZ, -0x1 ;  /* 0xffffffffff067424 */ /* 0x000fe200078e00ff */
[----:B------:R-:W-:-:S04]  /*0980*/  UISETP.NE.AND UP2, UPT, UR5, 0x1, UPT ;  /* 0x000000010500788c */ /* 0x000fc8000bf45270 */
[----:B------:R-:W1:Y:S01]  /*0990*/  S2UR UR4, SR_CTAID.X ;  /* 0x00000000000479c3 */ /* 0x000e620000002500 */
[----:B------:R2:W-:Y:S06]  /*09a0*/  STL [R1+0x80], R6 ;  /* 0x0000800601007387 */ /* 0x0005ec0000100800 */
[----:B------:R-:W-:Y:S01]  /*09b0*/  @UP2 ULDC UR14, c[0x0][0x10] ;  /* 0x00000400000e2ab9 */ /* 0x000fe20000000800 */
[----:B------:R-:W-:Y:S01]  /*09c0*/  @UP2 UMOV UR7, URZ ;  /* 0x0000003f00072c82 */ /* 0x000fe20008000000 */
[----:B------:R-:W-:Y:S01]  /*09d0*/  @UP2 UMOV UR5, URZ ;  /* 0x0000003f00052c82 */ /* 0x000fe20008000000 */
[----:B------:R-:W-:Y:S01]  /*09e0*/  @!UP2 ULDC UR10, c[0x0][0xc] ;  /* 0x00000300000aaab9 */ /* 0x000fe20000000800 */
[----:B------:R-:W3:Y:S01]  /*09f0*/  LDC.64 R4, c[0x0][0x650] ;  /* 0x00019400ff047b82 */ /* 0x000ee20000000a00 */
[----:B0-----:R-:W-:-:S02]  /*0a00*/  @UP2 UMOV UR9, UR11 ;  /* 0x0000000b00092c82 */ /* 0x001fc40008000000 */
[----:B------:R-:W-:Y:S01]  /*0a10*/  @UP2 UMOV UR6, UR9 ;  /* 0x0000000900062c82 */ /* 0x000fe20008000000 */
[----:B------:R-:W-:Y:S01]  /*0a20*/  @!UP2 UMOV UR9, UR11 ;  /* 0x0000000b0009ac82 */ /* 0x000fe20008000000 */
[----:B-1----:R-:W-:-:S03]  /*0a30*/  @UP2 UIMAD.WIDE.U32 UR14, UR4, UR14, UR6 ;  /* 0x0000000e040e22a5 */ /* 0x002fc6000f8e0006 */
[----:B------:R-:W-:Y:S01]  /*0a40*/  ULDC UR6, c[0x0][0xc] ;  /* 0x0000030000067ab9 */ /* 0x000fe20000000800 */
[----:B------:R-:W-:Y:S01]  /*0a50*/  @UP2 UIADD3 UR15, UR15, UR5, URZ ;  /* 0x000000050f0f2290 */ /* 0x000fe2000fffe03f */
[----:B------:R-:W-:Y:S02]  /*0a60*/  ULDC UR7, c[0x0][0x10] ;  /* 0x0000040000077ab9 */ /* 0x000fe40000000800 */
[----:B------:R-:W-:Y:S01]  /*0a70*/  UMOV UR5, URZ ;  /* 0x0000003f00057c82 */ /* 0x000fe20008000000 */
[----:B------:R-:W-:Y:S02]  /*0a80*/  UIMAD.WIDE.U32 UR6, UR6, UR7, URZ ;  /* 0x00000007060672a5 */ /* 0x000fe4000f8e003f */
[----:B------:R-:W-:Y:S01]  /*0a90*/  @!UP2 UIMAD.WIDE.U32 UR10, UR10, UR9, UR4 ;  /* 0x000000090a0aa2a5 */ /* 0x000fe2000f8e0004 */
[----:B------:R-:W-:Y:S02]  /*0aa0*/  ULDC UR12, c[0x0][0x14] ;  /* 0x00000500000c7ab9 */ /* 0x000fe40000000800 */
[----:B------:R-:W-:-:S02]  /*0ab0*/  UIMAD.WIDE.U32 UR22, UR6, UR12, URZ ;  /* 0x0000000c061672a5 */ /* 0x000fc4000f8e003f */
[----:B------:R-:W-:Y:S02]  /*0ac0*/  UIMAD UR7, UR7, UR12, URZ ;  /* 0x0000000c070772a4 */ /* 0x000fe4000f8e023f */
[----:B------:R-:W-:Y:S01]  /*0ad0*/  @!UP2 UMOV UR14, UR10 ;  /* 0x0000000a000eac82 */ /* 0x000fe20008000000 */
[----:B------:R-:W-:Y:S01]  /*0ae0*/  @!UP2 UMOV UR15, UR11 ;  /* 0x0000000b000fac82 */ /* 0x000fe20008000000 */
[----:B------:R-:W-:Y:S02]  /*0af0*/  UIADD3 UR7, UR23, UR7, URZ ;  /* 0x0000000717077290 */ /* 0x000fe4000fffe03f */
[----:B------:R-:W-:-:S04]  /*0b00*/  UIADD3 UR6, UP1, UR14, UR22, URZ ;  /* 0x000000160e067290 */ /* 0x000fc8000ff3e03f */
[----:B------:R-:W-:Y:S02]  /*0b10*/  UIADD3.X UR10, UR15, UR7, URZ, UP1, !UPT ;  /* 0x000000070f0a7290 */ /* 0x000fe40008ffe43f */
[----:B------:R-:W-:Y:S02]  /*0b20*/  USEL UR6, UR6, UR14, !UP0 ;  /* 0x0000000e06067287 */ /* 0x000fe4000c000000 */
[----:B------:R-:W-:-:S04]  /*0b30*/  USEL UR10, UR10, UR15, !UP0 ;  /* 0x0000000f0a0a7287 */ /* 0x000fc8000c000000 */
[----:B---3--:R-:W-:Y:S01]  /*0b40*/  ISETP.LE.U32.AND P0, PT, R4, UR6, PT ;  /* 0x0000000604007c0c */ /* 0x008fe2000bf03070 */
[----:B------:R-:W-:Y:S02]  /*0b50*/  IMAD.MOV.U32 R4, RZ, RZ, -0x1 ;  /* 0xffffffffff047424 */ /* 0x000fe400078e00ff */
[----:B------:R-:W-:Y:S02]  /*0b60*/  IMAD.U32 R0, RZ, RZ, UR10 ;  /* 0x0000000aff007e24 */ /* 0x000fe4000f8e00ff */
[----:B--2---:R-:W-:-:S03]  /*0b70*/  IMAD.U32 R6, RZ, RZ, UR6 ;  /* 0x00000006ff067e24 */ /* 0x004fc6000f8e00ff */
[----:B------:R-:W-:Y:S01]  /*0b80*/  ISETP.GE.U32.AND.EX P0, PT, R0, R5, PT, P0 ;  /* 0x000000050000720c */ /* 0x000fe20003f06100 */
[----:B------:R-:W-:Y:S01]  /*0b90*/  IMAD.MOV.U32 R5, RZ, RZ, -0x1 ;  /* 0xffffffffff057424 */ /* 0x000fe200078e00ff */
[----:B------:R-:W-:-:S04]  /*0ba0*/  PRMT R0, RZ, 0x7610, R0 ;  /* 0x00007610ff007816 */ /* 0x000fc80000000000 */
[----:B------:R0:W-:Y:S04]  /*0bb0*/  STL [R1+0x84], R5 ;  /* 0x0000840501007387 */ /* 0x0001e80000100800 */
[----:B------:R1:W-:Y:S01]  /*0bc0*/  STL [R1+0x74], R4 ;  /* 0x0000740401007387 */ /* 0x0003e20000100800 */
[----:B0-----:R-:W-:-:S05]  /*0bd0*/  IMAD.U32 R5, RZ, RZ, UR10 ;  /* 0x0000000aff057e24 */ /* 0x001fca000f8e00ff */
[----:B------:R1:W-:Y:S04]  /*0be0*/  STL [R1+0x78], R5 ;  /* 0x0000780501007387 */ /* 0x0003e80000100800 */
[----:B------:R1:W-:Y:S01]  /*0bf0*/  STL [R1+0x7c], R6 ;  /* 0x00007c0601007387 */ /* 0x0003e20000100800 */
[----:B------:R-:W-:Y:S05]  /*0c00*/  @P0 BRA `(.L_x_9) ;  /* 0x0000000400980947 */ /* 0x000fea0003800000 */
[----:B------:R-:W-:Y:S01]  /*0c10*/  I2FP.F32.U32 R0, UR4 ;  /* 0x0000000400007c45 */ /* 0x000fe20008201000 */
[----:B------:R-:W-:Y:S01]  /*0c20*/  ULDC.64 UR20, c[0x0][0x628] ;  /* 0x00018a0000147ab9 */ /* 0x000fe20000000a00 */
[----:B------:R-:W-:Y:S01]  /*0c30*/  ULDC UR6, c[0x0][0x150] ;  /* 0x0000540000067ab9 */ /* 0x000fe20000000800 */
[----:B------:R-:W-:Y:S01]  /*0c40*/  ISETP.NE.U32.AND P0, PT, RZ, UR20, PT ;  /* 0x00000014ff007c0c */ /* 0x000fe2000bf05070 */
[----:B------:R-:W-:Y:S01]  /*0c50*/  ULDC UR28, c[0x0][0x630] ;  /* 0x00018c00001c7ab9 */ /* 0x000fe20000000800 */
[----:B------:R-:W-:Y:S01]  /*0c60*/  FMUL R0, R0, UR6 ;  /* 0x0000000600007c20 */ /* 0x000fe20008400000 */
[----:B------:R-:W-:Y:S01]  /*0c70*/  R2UR UR29, R6 ;  /* 0x00000000061d72ca */ /* 0x000fe200000e0000 */
[----:B------:R-:W-:Y:S01]  /*0c80*/  ULDC UR31, c[0x0][0x154] ;  /* 0x00005500001f7ab9 */ /* 0x000fe20000000800 */
[----:B------:R-:W-:Y:S01]  /*0c90*/  ISETP.NE.AND.EX P0, PT, RZ, UR21, PT, P0 ;  /* 0x00000015ff007c0c */ /* 0x000fe2000bf05300 */
[----:B-1----:R0:W1:Y:S01]  /*0ca0*/  F2I.U32.TRUNC.NTZ R4, R0 ;  /* 0x0000000000047305 */ /* 0x002062000020f000 */
[----:B------:R-:W-:-:S02]  /*0cb0*/  R2UR UR30, R5 ;  /* 0x00000000051e72ca */ /* 0x000fc400000e0000 */
[----:B------:R-:W-:Y:S02]  /*0cc0*/  R2UR UR10, R6 ;  /* 0x00000000060a72ca */ /* 0x000fe400000e0000 */
[----:B------:R-:W-:-:S07]  /*0cd0*/  R2UR UR11, R5 ;  /* 0x00000000050b72ca */ /* 0x000fce00000e0000 */
[----:B0-----:R-:W-:Y:S08]  /*0ce0*/  @!P0 BRA `(.L_x_10) ;  /* 0x0000000000308947 */ /* 0x001ff00003800000 */
[----:B------:R-:W-:Y:S01]  /*0cf0*/  R2UR UR10, R6 ;  /* 0x00000000060a72ca */ /* 0x000fe200000e0000 */
[----:B------:R-:W-:Y:S01]  /*0d00*/  ULDC UR6, c[0x0][0x634] ;  /* 0x00018d0000067ab9 */ /* 0x000fe20000000800 */
[----:B------:R-:W-:-:S11]  /*0d10*/  R2UR UR12, R5 ;  /* 0x00000000050c72ca */ /* 0x000fd600000e0000 */
[----:B------:R-:W-:-:S04]  /*0d20*/  UIADD3 UR6, UP1, UR10, UR6, URZ ;  /* 0x000000060a067290 */ /* 0x000fc8000ff3e03f */
[----:B------:R-:W-:-:S04]  /*0d30*/  UIADD3.X UR12, URZ, UR12, URZ, UP1, !UPT ;  /* 0x0000000c3f0c7290 */ /* 0x000fc80008ffe43f */
[----:B------:R-:W-:-:S04]  /*0d40*/  UIMAD.WIDE.U32 UR10, UR12, UR20, URZ ;  /* 0x000000140c0a72a5 */ /* 0x000fc8000f8e003f */
[----:B------:R-:W-:Y:S02]  /*0d50*/  UIMAD.WIDE.U32 UR14, UP1, UR6, UR21, UR10 ;  /* 0x00000015060e72a5 */ /* 0x000fe4000f82000a */
[----:B------:R-:W-:Y:S02]  /*0d60*/  UIMAD.WIDE.U32 UR10, UR6, UR20, URZ ;  /* 0x00000014060a72a5 */ /* 0x000fe4000f8e003f */
[----:B------:R-:W-:Y:S02]  /*0d70*/  UIADD3.X UR17, URZ, URZ, URZ, UP1, !UPT ;  /* 0x0000003f3f117290 */ /* 0x000fe40008ffe43f */
[----:B------:R-:W-:Y:S01]  /*0d80*/  UIADD3 URZ, UP1, UR11, UR14, URZ ;  /* 0x0000000e0b3f7290 */ /* 0x000fe2000ff3e03f */
[----:B------:R-:W-:-:S03]  /*0d90*/  UMOV UR16, UR15 ;  /* 0x0000000f00107c82 */ /* 0x000fc60008000000 */
[----:B------:R-:W-:-:S12]  /*0da0*/  UIMAD.WIDE.U32.X UR10, UR12, UR21, UR16, UP1 ;  /* 0x000000150c0a72a5 */ /* 0x000fd800088e0410 */
.L_x_10:
[----:B------:R-:W-:Y:S01]  /*0db0*/  USHF.R.U64 UR5, UR10, UR28, UR11 ;  /* 0x0000001c0a057299 */ /* 0x000fe2000800120b */
[----:B------:R-:W-:Y:S01]  /*0dc0*/  I2FP.F32.U32 R0, UR9 ;  /* 0x0000000900007c45 */ /* 0x000fe20008201000 */
[----:B------:R-:W-:Y:S01]  /*0dd0*/  USHF.R.U32.HI UR6, URZ, UR28, UR11 ;  /* 0x0000001c3f067299 */ /* 0x000fe2000801160b */
[----:B-1----:R-:W-:Y:S01]  /*0de0*/  R2UR UR17, R4 ;  /* 0x00000000041172ca */ /* 0x002fe200000e0000 */
[----:B------:R-:W-:Y:S02]  /*0df0*/  UIADD3 UR28, UP1, URZ, -UR5, URZ ;  /* 0x800000053f1c7290 */ /* 0x000fe4000ff3e03f */
[----:B------:R-:W-:Y:S01]  /*0e00*/  FMUL R0, R0, UR31 ;  /* 0x0000001f00007c20 */ /* 0x000fe20008400000 */
[----:B------:R-:W-:Y:S01]  /*0e10*/  ULDC.64 UR10, c[0x0][0x620] ;  /* 0x00018800000a7ab9 */ /* 0x000fe20000000a00 */
[----:B------:R-:W-:Y:S01]  /*0e20*/  UIADD3.X UR6, URZ, ~UR6, URZ, UP1, !UPT ;  /* 0x800000063f067290 */ /* 0x000fe20008ffe43f */
[----:B------:R-:W-:Y:S01]  /*0e30*/  UMOV UR14, UR29 ;  /* 0x0000001d000e7c82 */ /* 0x000fe20008000000 */
[----:B------:R-:W-:-:S02]  /*0e40*/  UMOV UR15, UR30 ;  /* 0x0000001e000f7c82 */ /* 0x000fc40008000000 */
[----:B------:R-:W0:Y:S01]  /*0e50*/  F2I.U32.TRUNC.NTZ R0, R0 ;  /* 0x0000000000007305 */ /* 0x000e22000020f000 */
[----:B------:R-:W-:Y:S02]  /*0e60*/  UIMAD UR6, UR6, UR10, URZ ;  /* 0x0000000a060672a4 */ /* 0x000fe4000f8e023f */
[----:B------:R-:W-:Y:S02]  /*0e70*/  UIMAD.WIDE.U32 UR14, UR28, UR10, UR14 ;  /* 0x0000000a1c0e72a5 */ /* 0x000fe4000f8e000e */
[----:B------:R-:W-:Y:S01]  /*0e80*/  UIMAD UR28, UR28, UR11, UR6 ;  /* 0x0000000b1c1c72a4 */ /* 0x000fe2000f8e0206 */
[----:B------:R-:W-:Y:S01]  /*0e90*/  ULDC UR29, c[0x0][0x618] ;  /* 0x00018600001d7ab9 */ /* 0x000fe20000000800 */
[----:B------:R-:W-:Y:S02]  /*0ea0*/  ULDC UR33, c[0x0][0x658] ;  /* 0x0001960000217ab9 */ /* 0x000fe40000000800 */
[----:B------:R-:W-:Y:S01]  /*0eb0*/  UIADD3 UR28, UR15, UR28, URZ ;  /* 0x0000001c0f1c7290 */ /* 0x000fe2000fffe03f */
[----:B------:R-:W-:Y:S01]  /*0ec0*/  UMOV UR16, 0xffffffff ;  /* 0xffffffff00107882 */ /* 0x000fe20000000000 */
[----:B------:R-:W-:Y:S01]  /*0ed0*/  ULDC.64 UR10, c[0x0][0x640] ;  /* 0x00019000000a7ab9 */ /* 0x000fe20000000a00 */
[----:B------:R-:W-:Y:S01]  /*0ee0*/  USHF.L.U32 UR16, UR16, UR33, URZ ;  /* 0x0000002110107299 */ /* 0x000fe2000800063f */
[----:B------:R-:W-:Y:S01]  /*0ef0*/  ISETP.NE.U32.AND P0, PT, RZ, UR10, PT ;  /* 0x0000000aff007c0c */ /* 0x000fe2000bf05070 */
[----:B------:R-:W-:Y:S01]  /*0f00*/  USHF.R.U64 UR14, UR14, UR29, UR28 ;  /* 0x0000001d0e0e7299 */ /* 0x000fe2000800121c */
[----:B0-----:R-:W-:Y:S01]  /*0f10*/  R2UR UR21, R0 ;  /* 0x00000000001572ca */ /* 0x001fe200000e0000 */
[----:B------:R-:W-:Y:S01]  /*0f20*/  UMOV UR30, 0x1 ;  /* 0x00000001001e7882 */ /* 0x000fe20000000000 */
[----:B------:R-:W-:Y:S01]  /*0f30*/  USHF.R.U32.HI UR28, URZ, UR29, UR28 ;  /* 0x0000001d3f1c7299 */ /* 0x000fe2000801161c */
[----:B------:R-:W-:Y:S01]  /*0f40*/  ISETP.NE.AND.EX P0, PT, RZ, UR11, PT, P0 ;  /* 0x0000000bff007c0c */ /* 0x000fe2000bf05300 */
[----:B------:R-:W-:Y:S01]  /*0f50*/  ULDC UR31, c[0x0][0x608] ;  /* 0x00018200001f7ab9 */ /* 0x000fe20000000800 */
[----:B------:R-:W-:-:S02]  /*0f60*/  USHF.L.U32 UR15, UR30, UR33, URZ ;  /* 0x000000211e0f7299 */ /* 0x000fc4000800063f */
[----:B------:R-:W-:Y:S02]  /*0f70*/  ULOP3.LUT UR30, URZ, UR16, URZ, 0x33, !UPT ;  /* 0x000000103f1e7292 */ /* 0x000fe4000f8e333f */
[----:B------:R-:W-:Y:S02]  /*0f80*/  USHF.R.U64 UR35, UR14, UR31, UR28 ;  /* 0x0000001f0e237299 */ /* 0x000fe4000800121c */
[----:B------:R-:W-:Y:S02]  /*0f90*/  USHF.R.U32.HI UR16, URZ, UR31, UR28 ;  /* 0x0000001f3f107299 */ /* 0x000fe4000801161c */
[----:B------:R-:W-:Y:S02]  /*0fa0*/  UIADD3 UR17, -UR17, URZ, URZ ;  /* 0x0000003f11117290 */ /* 0x000fe4000fffe13f */
[----:B------:R-:W-:Y:S02]  /*0fb0*/  USHF.R.U64 UR36, UR35, UR33, UR16 ;  /* 0x0000002123247299 */ /* 0x000fe40008001210 */
[----:B------:R-:W-:Y:S01]  /*0fc0*/  USHF.R.U32.HI UR31, URZ, UR33, UR16 ;  /* 0x000000213f1f7299 */ /* 0x000fe20008011610 */
[----:B------:R-:W-:Y:S01]  /*0fd0*/  ULDC UR20, c[0x0][0x144] ;  /* 0x0000510000147ab9 */ /* 0x000fe20000000800 */
[----:B------:R-:W-:Y:S01]  /*0fe0*/  ULDC UR6, c[0x0][0x600] ;  /* 0x0001800000067ab9 */ /* 0x000fe20000000800 */
[----:B------:R-:W-:-:S02]  /*0ff0*/  UIMAD UR4, UR20, UR17, UR4 ;  /* 0x00000011140472a4 */ /* 0x000fc4000f8e0204 */
[----:B------:R-:W-:Y:S02]  /*1000*/  UIADD3 UR12, UR6, -0x1, URZ ;  /* 0xffffffff060c7890 */ /* 0x000fe4000fffe03f */
[----:B------:R-:W-:Y:S01]  /*1010*/  UIADD3 UR32, -UR21, URZ, URZ ;  /* 0x0000003f15207290 */ /* 0x000fe2000fffe13f */
[----:B------:R-:W-:Y:S01]  /*1020*/  ULDC UR37, c[0x0][0x148] ;  /* 0x0000520000257ab9 */ /* 0x000fe20000000800 */
[----:B------:R-:W-:Y:S01]  /*1030*/  ULDC UR33, c[0x0][0x648] ;  /* 0x0001920000217ab9 */ /* 0x000fe20000000800 */
[----:B------:R-:W-:Y:S01]  /*1040*/  ULDC UR34, c[0x0][0x638] ;  /* 0x00018e0000227ab9 */ /* 0x000fe20000000800 */
[----:B------:R-:W-:Y:S01]  /*1050*/  UMOV UR16, UR36 ;  /* 0x0000002400107c82 */ /* 0x000fe20008000000 */
[----:B------:R-:W-:Y:S01]  /*1060*/  UMOV UR17, UR31 ;  /* 0x0000001f00117c82 */ /* 0x000fe20008000000 */
[----:B------:R-:W-:Y:S06]  /*1070*/  @!P0 BRA `(.L_x_11) ;  /* 0x0000000000308947 */ /* 0x000fec0003800000 */
[----:B------:R-:W-:Y:S02]  /*1080*/  ULDC UR28, c[0x0][0x64c] ;  /* 0x00019300001c7ab9 */ /* 0x000fe40000000800 */
        /* <DEDUP_REMOVED lines=8> */
[----:B------:R-:W-:-:S07]  /*1110*/  UIMAD.WIDE.U32.X UR10, UR31, UR11, UR28, UP1 ;  /* 0x0000000b1f0a72a5 */ /* 0x000fce00088e041c */
[----:B------:R-:W-:Y:S01]  /*1120*/  UMOV UR16, UR10 ;  /* 0x0000000a00107c82 */ /* 0x000fe20008000000 */
[----:B------:R-:W-:-:S05]  /*1130*/  UMOV UR17, UR11 ;  /* 0x0000000b00117c82 */ /* 0x000fca0008000000 */
.L_x_11:
[----:B------:R-:W-:Y:S01]  /*1140*/  USHF.R.U64 UR10, UR16, UR33, UR17 ;  /* 0x00000021100a7299 */ /* 0x000fe20008001211 */
[----:B------:R-:W-:Y:S01]  /*1150*/  IMAD.U32 R6, RZ, RZ, UR5 ;  /* 0x00000005ff067e24 */ /* 0x000fe2000f8e00ff */
[----:B------:R-:W-:Y:S01]  /*1160*/  @UP2 UIMAD UR4, UR37, UR32, UR9 ;  /* 0x00000020250422a4 */ /* 0x000fe2000f8e0209 */
[----:B------:R-:W-:Y:S01]  /*1170*/  IMAD.MOV.U32 R0, RZ, RZ, 0x1 ;  /* 0x00000001ff007424 */ /* 0x000fe200078e00ff */
[----:B------:R-:W-:Y:S02]  /*1180*/  ULOP3.LUT UR30, UR35, UR30, URZ, 0xc0, !UPT ;  /* 0x0000001e231e7292 */ /* 0x000fe4000f8ec03f */
[----:B------:R-:W-:Y:S01]  /*1190*/  UIADD3 UR9, -UR10, URZ, URZ ;  /* 0x0000003f0a097290 */ /* 0x000fe2000fffe13f */
[----:B------:R0:W-:Y:S01]  /*11a0*/  STL [R1+0x74], R6 ;  /* 0x0000740601007387 */ /* 0x0001e20000100800 */
[----:B------:R-:W-:Y:S02]  /*11b0*/  ULOP3.LUT UR12, UR14, UR12, URZ, 0xc0, !UPT ;  /* 0x0000000c0e0c7292 */ /* 0x000fe4000f8ec03f */
[----:B------:R-:W-:-:S02]  /*11c0*/  UIMAD UR15, UR15, UR10, UR30 ;  /* 0x0000000a0f0f72a4 */ /* 0x000fc4000f8e021e */
[----:B------:R-:W-:Y:S01]  /*11d0*/  UIMAD UR9, UR9, UR34, UR36 ;  /* 0x00000022090972a4 */ /* 0x000fe2000f8e0224 */
[----:B------:R-:W-:Y:S02]  /*11e0*/  ULDC UR10, c[0x0][0x610] ;  /* 0x00018400000a7ab9 */ /* 0x000fe40000000800 */
[----:B------:R-:W-:Y:S02]  /*11f0*/  UIMAD UR4, UR15, UR10, UR4 ;  /* 0x0000000a0f0472a4 */ /* 0x000fe4000f8e0204 */
[----:B------:R-:W-:-:S04]  /*1200*/  UIMAD UR9, UR9, UR6, UR12 ;  /* 0x00000006090972a4 */ /* 0x000fc8000f8e020c */
[----:B------:R-:W-:Y:S02]  /*1210*/  USEL UR6, UR9, UR4, !UP2 ;  /* 0x0000000409067287 */ /* 0x000fe4000d000000 */
[----:B------:R-:W-:-:S04]  /*1220*/  USEL UR4, UR4, UR9, !UP2 ;  /* 0x0000000904047287 */ /* 0x000fc8000d000000 */
[----:B------:R-:W-:Y:S02]  /*1230*/  IMAD.U32 R5, RZ, RZ, UR6 ;  /* 0x00000006ff057e24 */ /* 0x000fe4000f8e00ff */
[----:B------:R-:W-:-:S05]  /*1240*/  IMAD.U32 R4, RZ, RZ, UR4 ;  /* 0x00000004ff047e24 */ /* 0x000fca000f8e00ff */
[----:B------:R0:W-:Y:S04]  /*1250*/  STL [R1+0x80], R4 ;  /* 0x0000800401007387 */ /* 0x0001e80000100800 */
[----:B------:R0:W-:Y:S02]  /*1260*/  STL [R1+0x84], R5 ;  /* 0x0000840501007387 */ /* 0x0001e40000100800 */
.L_x_9:
[----:B------:R-:W-:Y:S02]  /*1270*/  ULDC UR4, c[0x0][0x28c] ;  /* 0x0000a30000047ab9 */ /* 0x000fe40000000800 */
[----:B------:R-:W-:-:S04]  /*1280*/  UIADD3 UR4, UR4, 0x3f, URZ ;  /* 0x0000003f04047890 */ /* 0x000fc8000fffe03f */
[----:B------:R-:W-:-:S04]  /*1290*/  USHF.R.S32.HI UR5, URZ, 0x1f, UR4 ;  /* 0x0000001f3f057899 */ /* 0x000fc80008011404 */
[----:B------:R-:W-:-:S04]  /*12a0*/  ULEA.HI UR5, UR5, UR4, URZ, 0x6 ;  /* 0x0000000405057291 */ /* 0x000fc8000f8f303f */
[----:B------:R-:W-:Y:S01]  /*12b0*/  USHF.R.S32.HI UR14, URZ, 0x6, UR5 ;  /* 0x000000063f0e7899 */ /* 0x000fe20008011405 */
[----:B------:R-:W-:Y:S11]  /*12c0*/  @!P1 BRA `(.L_x_12) ;  /* 0x000000d800ec9947 */ /* 0x000ff60003800000 */
[----:B------:R-:W-:-:S06]  /*12d0*/  UISETP.GT.U32.AND UP1, UPT, UR18, 0x1, UPT ;  /* 0x000000011200788c */ /* 0x000fcc000bf24070 */
[----:B------:R-:W-:-:S13]  /*12e0*/  PLOP3.LUT P0, PT, PT, PT, UP1, 0x80, 0x0 ;  /* 0x000000000000781c */ /* 0x000fda0003f0f018 */
[----:B------:R-:W-:Y:S05]  /*12f0*/  @P0 EXIT ;  /* 0x000000000000094d */ /* 0x000fea0003800000 */
.L_x_13:
[----:B------:R-:W-:-:S08]  /*1300*/  NOP ;  /* 0x0000000000007918 */ /* 0x000fd00000000000 */
[----:B------:R-:W2:Y:S02]  /*1310*/  USETMAXREG.TRY_ALLOC.CTAPOOL UP1, 0xe8 ;  /* 0x000000e8000079c8 */ /* 0x000ea40008020600 */
[----:B--2---:R-:W-:-:S13]  /*1320*/  PLOP3.LUT P0, PT, PT, PT, UP1, 0x80, 0x0 ;  /* 0x000000000000781c */ /* 0x004fda0003f0f018 */
[----:B------:R-:W-:Y:S05]  /*1330*/  @!P0 BRA `(.L_x_13) ;  /* 0xfffffffc00f08947 */ /* 0x000fea000383ffff */
[----:B------:R-:W-:-:S13]  /*1340*/  LOP3.LUT P0, RZ, R0, 0xff, RZ, 0xc0, !PT ;  /* 0x000000ff00ff7812 */ /* 0x000fda000780c0ff */
[----:B------:R-:W-:Y:S05]  /*1350*/  @!P0 EXIT ;  /* 0x000000000000894d */ /* 0x000fea0003800000 */
[----:B------:R-:W2:Y:S01]  /*1360*/  S2UR UR4, SR_CgaCtaId ;  /* 0x00000000000479c3 */ /* 0x000ea20000008800 */
[----:B------:R-:W-:Y:S01]  /*1370*/  SHF.R.S32.HI R0, RZ, 0x1f, R3 ;  /* 0x0000001fff007819 */ /* 0x000fe20000011403 */
[----:B------:R-:W-:Y:S01]  /*1380*/  UIADD3 UR6, UR19, -0x1, URZ ;  /* 0xffffffff13067890 */ /* 0x000fe2000fffe03f */
[----:B------:R-:W-:Y:S02]  /*1390*/  UMOV UR16, 0x400 ;  /* 0x0000040000107882 */ /* 0x000fe40000000000 */
[CC--:B------:R-:W-:Y:S01]  /*13a0*/  LEA.HI R2, R0.reuse, R3.reuse, RZ, 0x2 ;  /* 0x0000000300027211 */ /* 0x0c0fe200078f10ff */
[----:B------:R-:W-:Y:S01]  /*13b0*/  USHF.R.U32.HI UR5, URZ, 0x2, UR14 ;  /* 0x000000023f057899 */ /* 0x000fe2000801160e */
[----:B------:R-:W-:Y:S01]  /*13c0*/  LEA.HI R0, R0, R3, RZ, 0x5 ;  /* 0x0000000300007211 */ /* 0x000fe200078f28ff */
[----:B------:R-:W-:Y:S01]  /*13d0*/  UISETP.LT.AND UP1, UPT, UR14, 0x1, UPT ;  /* 0x000000010e00788c */ /* 0x000fe2000bf21270 */
[--C-:B01----:R-:W-:Y:S01]  /*13e0*/  SHF.R.S32.HI R4, RZ, 0x2, R2.reuse ;  /* 0x00000002ff047819 */ /* 0x103fe20000011402 */
[----:B------:R-:W-:Y:S01]  /*13f0*/  ULOP3.LUT UR15, UR14, 0x3, URZ, 0xc0, !UPT ;  /* 0x000000030e0f7892 */ /* 0x000fe2000f8ec03f */
[----:B------:R-:W-:Y:S01]  /*1400*/  SHF.R.S32.HI R5, RZ, 0x1f, R2 ;  /* 0x0000001fff057819 */ /* 0x000fe20000011402 */
[----:B------:R-:W-:-:S02]  /*1410*/  ULOP3.LUT UR5, UR5, 0x1, URZ, 0xc0, !UPT ;  /* 0x0000000105057892 */ /* 0x000fc4000f8ec03f */
[----:B------:R-:W-:Y:S01]  /*1420*/  USEL UR12, UR14, 0x1, UP1 ;  /* 0x000000010e0c7887 */ /* 0x000fe20008800000 */
[----:B------:R-:W-:Y:S01]  /*1430*/  LEA.HI R5, R5, R4, RZ, 0x3 ;  /* 0x0000000405057211 */ /* 0x000fe200078f18ff */
[----:B------:R-:W-:Y:S02]  /*1440*/  USEL UR15, UR15, URZ, !UP0 ;  /* 0x0000003f0f0f7287 */ /* 0x000fe4000c000000 */
[----:B------:R-:W-:Y:S01]  /*1450*/  UISETP.NE.AND UP1, UPT, UR6, URZ, UPT ;  /* 0x0000003f0600728c */ /* 0x000fe2000bf25270 */
[----:B------:R-:W-:Y:S01]  /*1460*/  LOP3.LUT R5, R5, 0xfffffff8, RZ, 0xc0, !PT ;  /* 0xfffffff805057812 */ /* 0x000fe200078ec0ff */
[----:B------:R-:W-:Y:S02]  /*1470*/  UISETP.EQ.U32.AND UP0, UPT, UR5, 0x1, !UP0 ;  /* 0x000000010500788c */ /* 0x000fe4000c702070 */
[----:B------:R-:W-:Y:S02]  /*1480*/  ULOP3.LUT UR32, UR13, 0x1, URZ, 0xfc, !UPT ;  /* 0x000000010d207892 */ /* 0x000fe4000f8efc3f */
[----:B--2---:R-:W-:Y:S01]  /*1490*/  ULEA UR16, UR4, UR16, 0x18 ;  /* 0x0000001004107291 */ /* 0x004fe2000f8ec03f */
[----:B------:R-:W-:Y:S01]  /*14a0*/  IMAD.IADD R2, R4, 0x1, -R5 ;  /* 0x0000000104027824 */ /* 0x000fe200078e0a05 */
[----:B------:R-:W-:Y:S01]  /*14b0*/  USHF.L.U32 UR4, UR6, 0x3, URZ ;  /* 0x0000000306047899 */ /* 0x000fe2000800063f */
[----:B------:R-:W-:Y:S01]  /*14c0*/  SHF.R.S32.HI R5, RZ, 0x5, R0 ;  /* 0x00000005ff057819 */ /* 0x000fe20000011400 */
[----:B------:R-:W-:-:S02]  /*14d0*/  UIADD3 UR30, UR16, 0x50, URZ ;  /* 0x00000050101e7890 */ /* 0x000fc4000fffe03f */
[----:B------:R-:W-:Y:S01]  /*14e0*/  ULOP3.LUT UR4, UR4, 0x8, URZ, 0xc0, !UPT ;  /* 0x0000000804047892 */ /* 0x000fe2000f8ec03f */
[--C-:B------:R-:W-:Y:S01]  /*14f0*/  SHF.R.S32.HI R3, RZ, 0x1f, R2.reuse ;  /* 0x0000001fff037819 */ /* 0x100fe20000011402 */
[C-C-:B------:R-:W-:Y:S01]  /*1500*/  IMAD R0, R5.reuse, -0x10, -R2.reuse ;  /* 0xfffffff005007824 */ /* 0x140fe200078e0a02 */
[----:B------:R-:W-:Y:S02]  /*1510*/  USHF.L.U32 UR31, UR14, 0x1, URZ ;  /* 0x000000010e1f7899 */ /* 0x000fe4000800063f */
[----:B------:R-:W-:Y:S01]  /*1520*/  ULOP3.LUT UR33, UR4, 0x8, URZ, 0x3c, !UPT ;  /* 0x0000000804217892 */ /* 0x000fe2000f8e3c3f */
[----:B------:R-:W-:Y:S01]  /*1530*/  IMAD.WIDE R2, R5, 0x10, R2 ;  /* 0x0000001005027825 */ /* 0x000fe200078e0202 */
[----:B------:R-:W-:Y:S02]  /*1540*/  ULOP3.LUT UR18, UR4, 0x18, URZ, 0x3c, !UPT ;  /* 0x0000001804127892 */ /* 0x000fe4000f8e3c3f */
[----:B------:R-:W-:Y:S01]  /*1550*/  UIADD3 UR12, -UR12, UR14, URZ ;  /* 0x0000000e0c0c7290 */ /* 0x000fe2000fffe13f */
[----:B------:R-:W-:Y:S01]  /*1560*/  ULDC UR4, c[0x0][0x284] ;  /* 0x0000a10000047ab9 */ /* 0x000fe20000000800 */
[----:B------:R-:W-:Y:S01]  /*1570*/  USEL UR29, URZ, 0x1, UP1 ;  /* 0x000000013f1d7887 */ /* 0x000fe20008800000 */
[----:B------:R-:W-:Y:S01]  /*1580*/  VIADD R0, R0, UR4 ;  /* 0x0000000400007c36 */ /* 0x000fe20008000000 */
[----:B------:R-:W-:-:S02]  /*1590*/  ULEA UR19, UR19, UR30, 0x3 ;  /* 0x0000001e13137291 */ /* 0x000fc4000f8e183f */
[----:B------:R-:W-:Y:S02]  /*15a0*/  USEL UR17, URZ, 0x1, !UP0 ;  /* 0x000000013f117887 */ /* 0x000fe4000c000000 */
[----:B------:R0:W-:Y:S04]  /*15b0*/  STL [R1+0x90], R0 ;  /* 0x0000900001007387 */ /* 0x0001e80000100800 */
[----:B------:R0:W-:Y:S06]  /*15c0*/  STL.64 [R1+0x88], R2 ;  /* 0x0000880201007387 */ /* 0x0001ec0000100a00 */
.L_x_296:
[----:B0-----:R-:W-:Y:S01]  /*15d0*/  IMAD.U32 R0, RZ, RZ, UR29 ;  /* 0x0000001dff007e24 */ /* 0x001fe2000f8e00ff */
[----:B--2---:R-:W0:Y:S01]  /*15e0*/  LDC R2, c[0x0][0x28c] ;  /* 0x0000a300ff027b82 */ /* 0x004e220000000800 */
[----:B------:R-:W-:Y:S01]  /*15f0*/  UMOV UR4, URZ ;  /* 0x0000003f00047c82 */ /* 0x000fe20008000000 */
[----:B------:R-:W-:Y:S02]  /*1600*/  UMOV UR20, UR15 ;  /* 0x0000000f00147c82 */ /* 0x000fe40008000000 */
[----:B------:R-:W-:-:S04]  /*1610*/  SHF.L.U32 R0, R0, 0x1f, RZ ;  /* 0x0000001f00007819 */ /* 0x000fc800000006ff */
[----:B-1----:R-:W1:Y:S01]  /*1620*/  SYNCS.PHASECHK.TRANS64.TRYWAIT P0, [UR19+-0x8], R0 ;  /* 0xfffff800ff0075a7 */ /* 0x002e620008000153 */
[----:B0-----:R-:W-:Y:S01]  /*1630*/  ISETP.GE.AND P1, PT, R2, 0x1, PT ;  /* 0x000000010200780c */ /* 0x001fe20003f26270 */
[----:B-1--4-:R-:W-:-:S12]  /*1640*/  @!P0 BRA `(.L_x_14) ;  /* 0x000000e8003c8947 */ /* 0x012fd80003800000 */
.L_x_318:
[----:B------:R1:W-:Y:S01]  /*1650*/  STL [R1+0x70], RZ ;  /* 0x000070ff01007387 */ /* 0x0003e20000100800 */
[----:B------:R-:W-:Y:S01]  /*1660*/  UMOV UR5, URZ ;  /* 0x0000003f00057c82 */ /* 0x000fe20008000000 */
[----:B------:R-:W-:Y:S01]  /*1670*/  UMOV UR6, URZ ;  /* 0x0000003f00067c82 */ /* 0x000fe20008000000 */
[----:B0-----:R-:W-:Y:S01]  /*1680*/  IMAD.MOV.U32 R0, RZ, RZ, RZ ;  /* 0x000000ffff007224 */ /* 0x001fe200078e00ff */
[----:B------:R1:W-:Y:S01]  /*1690*/  STL [R1+0x6c], RZ ;  /* 0x00006cff01007387 */ /* 0x0003e20000100800 */
[----:B------:R-:W-:Y:S02]  /*16a0*/  CS2R R2, SRZ ;  /* 0x0000000000027805 */ /* 0x000fe4000001ff00 */
[----:B------:R-:W-:Y:S02]  /*16b0*/  CS2R R4, SRZ ;  /* 0x0000000000047805 */ /* 0x000fe4000001ff00 */
[----:B------:R-:W-:Y:S01]  /*16c0*/  CS2R R6, SRZ ;  /* 0x0000000000067805 */ /* 0x000fe2000001ff00 */
[----:B------:R1:W-:Y:S01]  /*16d0*/  STL [R1+0x68], RZ ;  /* 0x000068ff01007387 */ /* 0x0003e20000100800 */
[----:B------:R-:W-:-:S02]  /*16e0*/  CS2R R8, SRZ ;  /* 0x0000000000087805 */ /* 0x000fc4000001ff00 */
[----:B------:R-:W-:Y:S02]  /*16f0*/  CS2R R10, SRZ ;  /* 0x00000000000a7805 */ /* 0x000fe4000001ff00 */
[----:B------:R-:W-:Y:S01]  /*1700*/  CS2R R12, SRZ ;  /* 0x00000000000c7805 */ /* 0x000fe2000001ff00 */
        /* <DEDUP_REMOVED lines=57> */
[----:B------:R-:W-:Y:S01]  /*1aa0*/  CS2R R226, SRZ ;  /* 0x0000000000e27805 */ /* 0x000fe2000001ff00 */
[----:B------:R-:W-:Y:S01]  /*1ab0*/  IMAD.U32 R228, RZ, RZ, UR17 ;  /* 0x00000011ffe47e24 */ /* 0x000fe2000f8e00ff */
[----:B------:R-:W-:Y:S01]  /*1ac0*/  CS2R R24, SRZ ;  /* 0x0000000000187805 */ /* 0x000fe2000001ff00 */
[----:B------:R1:W-:Y:S01]  /*1ad0*/  STL [R1+0x28], RZ ;  /* 0x000028ff01007387 */ /* 0x0003e20000100800 */
[----:B------:R-:W-:Y:S02]  /*1ae0*/  CS2R R26, SRZ ;  /* 0x00000000001a7805 */ /* 0x000fe4000001ff00 */
[----:B------:R-:W-:-:S02]  /*1af0*/  CS2R R28, SRZ ;  /* 0x00000000001c7805 */ /* 0x000fc4000001ff00 */
[----:B------:R-:W-:Y:S01]  /*1b00*/  CS2R R30, SRZ ;  /* 0x00000000001e7805 */ /* 0x000fe2000001ff00 */
[----:B------:R1:W-:Y:S01]  /*1b10*/  STL [R1+0x24], RZ ;  /* 0x000024ff01007387 */ /* 0x0003e20000100800 */
[----:B------:R-:W-:Y:S02]  /*1b20*/  CS2R R32, SRZ ;  /* 0x0000000000207805 */ /* 0x000fe4000001ff00 */
[----:B------:R-:W-:Y:S02]  /*1b30*/  CS2R R34, SRZ ;  /* 0x0000000000227805 */ /* 0x000fe4000001ff00 */
        /* <DEDUP_REMOVED lines=33> */
[----:B------:R1:W-:Y:S01]  /*1d50*/  STL [R1], RZ ;  /* 0x000000ff01007387 */ /* 0x0003e20000100800 */
[----:B------:R-:W-:Y:S02]  /*1d60*/  CS2R R86, SRZ ;  /* 0x0000000000567805 */ /* 0x000fe4000001ff00 */
[----:B------:R-:W-:-:S02]  /*1d70*/  CS2R R88, SRZ ;  /* 0x0000000000587805 */ /* 0x000fc4000001ff00 */
[----:B------:R-:W-:Y:S02]  /*1d80*/  CS2R R90, SRZ ;  /* 0x00000000005a7805 */ /* 0x000fe4000001ff00 */
[----:B------:R-:W-:Y:S02]  /*1d90*/  CS2R R92, SRZ ;  /* 0x00000000005c7805 */ /* 0x000fe4000001ff00 */
[----:B------:R-:W-:Y:S02]  /*1da0*/  CS2R R94, SRZ ;  /* 0x00000000005e7805 */ /* 0x000fe4000001ff00 */
[----:B------:R-:W-:Y:S02]  /*1db0*/  CS2R R96, SRZ ;  /* 0x0000000000607805 */ /* 0x000fe4000001ff00 */
        /* <DEDUP_REMOVED lines=26> */
[----:B------:R-:W-:Y:S01]  /*1f60*/  CS2R R150, SRZ ;  /* 0x0000000000967805 */ /* 0x000fe2000001ff00 */
[----:B-1----:R-:W-:Y:S06]  /*1f70*/  @!P1 BRA `(.L_x_15) ;  /* 0x0000001000749947 */ /* 0x002fec0003800000 */
[----:B------:R-:W-:-:S06]  /*1f80*/  UISETP.NE.AND UP0, UPT, UR32, 0x3, UPT ;  /* 0x000000032000788c */ /* 0x000fcc000bf05270 */
[----:B------:R-:W-:-:S13]  /*1f90*/  PLOP3.LUT P1, PT, PT, PT, UP0, 0x80, 0x0 ;  /* 0x000000000000781c */ /* 0x000fda0003f2f008 */
[----:B------:R-:W-:Y:S05]  /*1fa0*/  @!P1 BRA `(.L_x_16) ;  /* 0x0000000000049947 */ /* 0x000fea0003800000 */
[----:B------:R-:W-:Y:S01]  /*1fb0*/  BPT.TRAP 0x1 ;  /* 0x000000040000795c */ /* 0x000fe20000300000 */
.L_x_16:
[----:B------:R-:W-:Y:S01]  /*1fc0*/  ULEA UR4, UR15, UR16, 0x3 ;  /* 0x000000100f047291 */ /* 0x000fe2000f8e183f */
[----:B------:R-:W-:-:S05]  /*1fd0*/  IMAD.U32 R0, RZ, RZ, UR17 ;  /* 0x00000011ff007e24 */ /* 0x000fca000f8e00ff */
[----:B------:R-:W-:-:S04]  /*1fe0*/  SHF.L.U32 R0, R0, 0x1f, RZ ;  /* 0x0000001f00007819 */ /* 0x000fc800000006ff */
[----:B------:R0:W1:Y:S01]  /*1ff0*/  SYNCS.PHASECHK.TRANS64.TRYWAIT P0, [UR4], R0 ;  /* 0x00000000ff0075a7 */ /* 0x0000620008000144 */
[----:B------:R-:W-:Y:S05]  /*2000*/  @!P1 BRA `(.L_x_17) ;  /* 0x0000000000049947 */ /* 0x000fea0003800000 */
[----:B------:R-:W-:Y:S01]  /*2010*/  BPT.TRAP 0x1 ;  /* 0x000000040000795c */ /* 0x000fe20000300000 */
.L_x_17:
[----:B-1----:R-:W-:Y:S05]  /*2020*/  @P0 BRA `(.L_x_18) ;  /* 0x0000000000080947 */ /* 0x002fea0003800000 */
[----:B------:R-:W1:Y:S02]  /*2030*/  SYNCS.PHASECHK.TRANS64.TRYWAIT P0, [UR4], R0 ;  /* 0x00000000ff0075a7 */ /* 0x000e640008000144 */
[----:B-1----:R-:W-:Y:S05]  /*2040*/  @!P0 BRA `(.L_x_19) ;  /* 0x000000dc00d48947 */ /* 0x002fea0003800000 */
.L_x_18:
[----:B------:R-:W-:Y:S01]  /*2050*/  UIADD3 UR4, UR16, 0x180, URZ ;  /* 0x0000018010047890 */ /* 0x000fe2000fffe03f */
[----:B------:R-:W-:Y:S01]  /*2060*/  WARPGROUP.ARRIVE ;  /* 0x00000000000079c5 */ /* 0x000fe20000000000 */
[----:B------:R-:W-:Y:S01]  /*2070*/  UIADD3 UR5, UR16, 0x4180, URZ ;  /* 0x0000418010057890 */ /* 0x000fe2000fffe03f */
[----:B------:R2:W-:Y:S01]  /*2080*/  STL [R1+0x70], RZ ;  /* 0x000070ff01007387 */ /* 0x0005e20000100800 */
[----:B------:R-:W-:Y:S01]  /*2090*/  USHF.R.U32.HI UR4, URZ, 0x4, UR4 ;  /* 0x000000043f047899 */ /* 0x000fe20008011604 */
[----:B01----:R-:W-:Y:S01]  /*20a0*/  IMAD.MOV.U32 R0, RZ, RZ, RZ ;  /* 0x000000ffff007224 */ /* 0x003fe200078e00ff */
[----:B------:R-:W-:Y:S01]  /*20b0*/  USHF.R.U32.HI UR5, URZ, 0x4, UR5 ;  /* 0x000000043f057899 */ /* 0x000fe20008011605 */
[----:B------:R2:W-:Y:S01]  /*20c0*/  STL [R1+0x6c], RZ ;  /* 0x00006cff01007387 */ /* 0x0005e20000100800 */
[----:B------:R-:W-:Y:S01]  /*20d0*/  ULOP3.LUT UR4, UR4, 0x3fff, URZ, 0xc0, !UPT ;  /* 0x00003fff04047892 */ /* 0x000fe2000f8ec03f */
[----:B------:R-:W-:Y:S01]  /*20e0*/  CS2R R2, SRZ ;  /* 0x0000000000027805 */ /* 0x000fe2000001ff00 */
[----:B------:R-:W-:Y:S01]  /*20f0*/  ULOP3.LUT UR5, UR5, 0x3fff, URZ, 0xc0, !UPT ;  /* 0x00003fff05057892 */ /* 0x000fe2000f8ec03f */
[----:B------:R2:W-:Y:S01]  /*2100*/  STL [R1+0x68], RZ ;  /* 0x000068ff01007387 */ /* 0x0005e20000100800 */
[----:B------:R-:W-:Y:S01]  /*2110*/  ULOP3.LUT UR4, UR4, 0x10000, URZ, 0xfc, !UPT ;  /* 0x0001000004047892 */ /* 0x000fe2000f8efc3f */
[----:B------:R-:W-:Y:S01]  /*2120*/  CS2R R4, SRZ ;  /* 0x0000000000047805 */ /* 0x000fe2000001ff00 */
[----:B------:R-:W-:Y:S01]  /*2130*/  ULOP3.LUT UR5, UR5, 0x10000, URZ, 0xfc, !UPT ;  /* 0x0001000005057892 */ /* 0x000fe2000f8efc3f */
[----:B------:R2:W-:Y:S01]  /*2140*/  STL [R1+0x64], RZ ;  /* 0x000064ff01007387 */ /* 0x0005e20000100800 */
[----:B------:R-:W-:Y:S01]  /*2150*/  ULEA UR8, UR15, UR4, 0x8 ;  /* 0x000000040f087291 */ /* 0x000fe2000f8e403f */
[----:B------:R-:W-:Y:S01]  /*2160*/  CS2R R6, SRZ ;  /* 0x0000000000067805 */ /* 0x000fe2000001ff00 */
[----:B------:R-:W-:Y:S01]  /*2170*/  ULEA UR10, UR15, UR5, 0xa ;  /* 0x000000050f0a7291 */ /* 0x000fe2000f8e503f */
[----:B------:R2:W-:Y:S01]  /*2180*/  STL [R1+0x60], RZ ;  /* 0x000060ff01007387 */ /* 0x0005e20000100800 */
[----:B------:R-:W-:Y:S01]  /*2190*/  UMOV UR9, 0x80000020 ;  /* 0x8000002000097882 */ /* 0x000fe20000000000 */
[----:B------:R-:W-:Y:S01]  /*21a0*/  UMOV UR11, 0x80000020 ;  /* 0x80000020000b7882 */ /* 0x000fe20000000000 */
[----:B------:R-:W-:Y:S01]  /*21b0*/  ULDC UR5, c[0x0][0x50c] ;  /* 0x0001430000057ab9 */ /* 0x000fe20000000800 */
[----:B------:R2:W-:Y:S01]  /*21c0*/  STL [R1+0x5c], RZ ;  /* 0x00005cff01007387 */ /* 0x0005e20000100800 */
[----:B------:R-:W-:Y:S01]  /*21d0*/  UISETP.NE.AND UP0, UPT, UR5, 0x2, UPT ;  /* 0x000000020500788c */ /* 0x000fe2000bf05270 */
[----:B------:R-:W-:Y:S01]  /*21e0*/  CS2R R8, SRZ ;  /* 0x0000000000087805 */ /* 0x000fe2000001ff00 */
[----:B------:R-:W-:Y:S01]  /*21f0*/  UMOV UR4, 0x2 ;  /* 0x0000000200047882 */ /* 0x000fe20000000000 */
[----:B------:R-:W-:Y:S01]  /*2200*/  QGMMA.64x256x32.F32.E4M3.E4M3 R24, gdesc[UR8], RZ, !UPT ;  /* 0x03e00000081879f3 */ /* 0x000fe2000c7008ff */
[----:B------:R2:W-:Y:S01]  /*2210*/  STL [R1+0x58], RZ ;  /* 0x000058ff01007387 */ /* 0x0005e20000100800 */
[----:B------:R-:W-:Y:S01]  /*2220*/  USEL UR5, URZ, 0x1, UP0 ;  /* 0x000000013f057887 */ /* 0x000fe20008000000 */
[----:B------:R-:W-:Y:S01]  /*2230*/  CS2R R10, SRZ ;  /* 0x00000000000a7805 */ /* 0x000fe2000001ff00 */
[----:B------:R-:W-:Y:S01]  /*2240*/  UIADD3 UR8, UR8, 0x2, URZ ;  /* 0x0000000208087890 */ /* 0x000fe2000fffe03f */
[----:B------:R2:W-:Y:S01]  /*2250*/  STL [R1+0x54], RZ ;  /* 0x000054ff01007387 */ /* 0x0005e20000100800 */
[----:B------:R-:W-:Y:S01]  /*2260*/  UIADD3 UR10, UR10, 0x2, URZ ;  /* 0x000000020a0a7890 */ /* 0x000fe2000fffe03f */
[----:B------:R-:W-:-:S02]  /*2270*/  CS2R R12, SRZ ;  /* 0x00000000000c7805 */ /* 0x000fc4000001ff00 */
[----:B------:R-:W-:Y:S01]  /*2280*/  ISETP.NE.AND P0, PT, RZ, UR5, PT ;  /* 0x00000005ff007c0c */ /* 0x000fe2000bf05270 */
[----:B------:R2:W-:Y:S01]  /*2290*/  STL [R1+0x50], RZ ;  /* 0x000050ff01007387 */ /* 0x0005e20000100800 */
[----:B------:R-:W-:Y:S01]  /*22a0*/  UMOV UR9, 0x80000020 ;  /* 0x8000002000097882 */ /* 0x000fe20000000000 */
[----:B------:R-:W-:Y:S01]  /*22b0*/  UMOV UR11, 0x80000020 ;  /* 0x80000020000b7882 */ /* 0x000fe20000000000 */
        /* <DEDUP_REMOVED lines=57> */
[----:B------:R2:W-:Y:S04]  /*2650*/  STL [R1+0x14], RZ ;  /* 0x000014ff01007387 */ /* 0x0005e80000100800 */
[----:B------:R2:W-:Y:S04]  /*2660*/  STL [R1+0x10], RZ ;  /* 0x000010ff01007387 */ /* 0x0005e80000100800 */
[----:B------:R2:W-:Y:S04]  /*2670*/  STL [R1+0xc], RZ ;  /* 0x00000cff01007387 */ /* 0x0005e80000100800 */
[----:B------:R2:W-:Y:S04]  /*2680*/  STL [R1+0x8], RZ ;  /* 0x000008ff01007387 */ /* 0x0005e80000100800 */
[----:B------:R2:W-:Y:S04]  /*2690*/  STL [R1+0x4], RZ ;  /* 0x000004ff01007387 */ /* 0x0005e80000100800 */
[----:B------:R2:W-:Y:S01]  /*26a0*/  STL [R1], RZ ;  /* 0x000000ff01007387 */ /* 0x0005e20000100800 */
[----:B------:R-:W-:Y:S01]  /*26b0*/  QGMMA.64x256x32.F32.E4M3.E4M3 R24, gdesc[UR8], R24, gsb0 ;  /* 0x03e00000081879f3 */ /* 0x000fe20008000818 */
[----:B------:R-:W-:Y:S05]  /*26c0*/  @!P0 BRA `(.L_x_20) ;  /* 0x0000000800848947 */ /* 0x000fea0003800000 */
[----:B------:R-:W-:Y:S02]  /*26d0*/  WARPGROUP.DEPBAR.LE gsb0, 0x0 ;  /* 0x00008000000079c5 */ /* 0x000fe40000010000 */
[----:B------:R-:W-:-:S01]  /*26e0*/  FADD R227, RZ, R24 ;  /* 0x00000018ffe37221 */ /* 0x000fc20000000000 */
[----:B------:R-:W-:Y:S01]  /*26f0*/  FADD R226, RZ, R25 ;  /* 0x00000019ffe27221 */ /* 0x000fe20000000000 */
[----:B------:R-:W-:-:S01]  /*2700*/  FADD R225, RZ, R26 ;  /* 0x0000001affe17221 */ /* 0x000fc20000000000 */
[----:B------:R-:W-:Y:S01]  /*2710*/  FADD R224, RZ, R27 ;  /* 0x0000001bffe07221 */ /* 0x000fe20000000000 */
[----:B------:R-:W-:-:S01]  /*2720*/  FADD R223, RZ, R28 ;  /* 0x0000001cffdf7221 */ /* 0x000fc20000000000 */
[----:B------:R0:W-:Y:S01]  /*2730*/  STL [R1+0x98], R227 ;  /* 0x000098e301007387 */ /* 0x0001e20000100800 */
[----:B------:R-:W-:-:S01]  /*2740*/  FADD R222, RZ, R29 ;  /* 0x0000001dffde7221 */ /* 0x000fc20000000000 */
[----:B------:R-:W-:Y:S01]  /*2750*/  FADD R221, RZ, R30 ;  /* 0x0000001effdd7221 */ /* 0x000fe20000000000 */
[----:B------:R-:W-:-:S01]  /*2760*/  FADD R220, RZ, R31 ;  /* 0x0000001fffdc7221 */ /* 0x000fc20000000000 */
[----:B------:R-:W-:Y:S01]  /*2770*/  FADD R219, RZ, R32 ;  /* 0x00000020ffdb7221 */ /* 0x000fe20000000000 */
[----:B------:R-:W-:-:S01]  /*2780*/  FADD R218, RZ, R33 ;  /* 0x00000021ffda7221 */ /* 0x000fc20000000000 */
[----:B------:R-:W-:Y:S01]  /*2790*/  FADD R217, RZ, R34 ;  /* 0x00000022ffd97221 */ /* 0x000fe20000000000 */
[----:B------:R-:W-:-:S01]  /*27a0*/  FADD R216, RZ, R35 ;  /* 0x00000023ffd87221 */ /* 0x000fc20000000000 */
[----:B------:R-:W-:Y:S01]  /*27b0*/  FADD R215, RZ, R36 ;  /* 0x00000024ffd77221 */ /* 0x000fe20000000000 */
[----:B------:R-:W-:-:S01]  /*27c0*/  FADD R214, RZ, R37 ;  /* 0x00000025ffd67221 */ /* 0x000fc20000000000 */
[----:B0-----:R-:W-:Y:S01]  /*27d0*/  FADD R227, RZ, R123 ;  /* 0x0000007bffe37221 */ /* 0x001fe20000000000 */
[----:B------:R-:W-:-:S01]  /*27e0*/  FADD R213, RZ, R38 ;  /* 0x00000026ffd57221 */ /* 0x000fc20000000000 */
[----:B------:R-:W-:Y:S01]  /*27f0*/  FADD R212, RZ, R39 ;  /* 0x00000027ffd47221 */ /* 0x000fe20000000000 */
[----:B------:R-:W-:-:S01]  /*2800*/  FADD R211, RZ, R40 ;  /* 0x00000028ffd37221 */ /* 0x000fc20000000000 */
[----:B------:R-:W-:Y:S01]  /*2810*/  FADD R210, RZ, R41 ;  /* 0x00000029ffd27221 */ /* 0x000fe20000000000 */
[----:B------:R0:W-:Y:S01]  /*2820*/  STL [R1], R227 ;  /* 0x000000e301007387 */ /* 0x0001e20000100800 */
        /* <DEDUP_REMOVED lines=93> */
[----:B0-----:R-:W-:-:S05]  /*2e00*/  FADD R227, RZ, R130 ;  /* 0x00000082ffe37221 */ /* 0x001fca0000000000 */
[----:B------:R0:W-:Y:S02]  /*2e10*/  STL [R1+0x1c], R227 ;  /* 0x00001ce301007387 */ /* 0x0001e40000100800 */
        /* <DEDUP_REMOVED lines=41> */
[----:B------:R0:W-:Y:S04]  /*30b0*/  STL [R1+0x70], R227 ;  /* 0x000070e301007387 */ /* 0x0001e80000100800 */
[----:B0-----:R0:W5:Y:S01]  /*30c0*/  LDL.LU R227, [R1+0x98] ;  /* 0x0000980001e37983 */ /* 0x0011620000300800 */
[----:B------:R-:W-:-:S05]  /*30d0*/  UMOV UR4, URZ ;  /* 0x0000003f00047c82 */ /* 0x000fca0008000000 */
.L_x_20:
[----:B------:R-:W-:-:S04]  /*30e0*/  UIADD3 UR20, UR15, 0x1, URZ ;  /* 0x000000010f147890 */ /* 0x000fc8000fffe03f */
[----:B------:R-:W-:-:S04]  /*30f0*/  UISETP.NE.AND UP0, UPT, UR20, 0x4, UPT ;  /* 0x000000041400788c */ /* 0x000fc8000bf05270 */
[----:B------:R-:W-:Y:S02]  /*3100*/  USEL UR6, URZ, 0x1, UP0 ;  /* 0x000000013f067887 */ /* 0x000fe40008000000 */
[----:B------:R-:W-:Y:S02]  /*3110*/  USEL UR20, UR20, URZ, UP0 ;  /* 0x0000003f14147287 */ /* 0x000fe40008000000 */
[----:B------:R-:W-:-:S06]  /*3120*/  ULOP3.LUT UR6, UR17, UR6, URZ, 0x3c, !UPT ;  /* 0x0000000611067292 */ /* 0x000fcc000f8e3c3f */
[----:B------:R-:W-:Y:S01]  /*3130*/  IMAD.U32 R228, RZ, RZ, UR6 ;  /* 0x00000006ffe47e24 */ /* 0x000fe2000f8e00ff */
[----:B------:R-:W-:-:S06]  /*3140*/  UMOV UR6, 0x1 ;  /* 0x0000000100067882 */ /* 0x000fcc0000000000 */
.L_x_15:
[----:B------:R-:W-:-:S06]  /*3150*/  UISETP.GE.AND UP0, UPT, UR12, 0x1, UPT ;  /* 0x000000010c00788c */ /* 0x000fcc000bf06270 */
[----:B------:R-:W-:-:S13]  /*3160*/  PLOP3.LUT P0, PT, PT, PT, UP0, 0x80, 0x0 ;  /* 0x000000000000781c */ /* 0x000fda0003f0f008 */
[----:B------:R-:W-:Y:S05]  /*3170*/  @!P0 BRA `(.L_x_21) ;  /* 0x0000001000808947 */ /* 0x000fea0003800000 */
[----:B------:R-:W-:Y:S01]  /*3180*/  UMOV UR21, UR12 ;  /* 0x0000000c00157c82 */ /* 0x000fe20008000000 */
[----:B------:R-:W-:Y:S01]  /*3190*/  UMOV UR28, UR15 ;  /* 0x0000000f001c7c82 */ /* 0x000fe20008000000 */
[----:B------:R-:W-:-:S05]  /*31a0*/  ULDC UR34, c[0x0][0x50c] ;  /* 0x0001430000227ab9 */ /* 0x000fca0000000800 */
.L_x_29:
[----:B------:R-:W-:-:S06]  /*31b0*/  UISETP.NE.AND UP0, UPT, UR32, 0x3, UPT ;  /* 0x000000032000788c */ /* 0x000fcc000bf05270 */
[----:B------:R-:W-:-:S13]  /*31c0*/  PLOP3.LUT P1, PT, PT, PT, UP0, 0x80, 0x0 ;  /* 0x000000000000781c */ /* 0x000fda0003f2f008 */
[----:B-1---5:R-:W-:Y:S05]  /*31d0*/  @!P1 BRA `(.L_x_22) ;  /* 0x0000000000049947 */ /* 0x022fea0003800000 */
[----:B------:R-:W-:Y:S01]  /*31e0*/  BPT.TRAP 0x1 ;  /* 0x000000040000795c */ /* 0x000fe20000300000 */
.L_x_22:
[----:B------:R-:W-:Y:S01]  /*31f0*/  ULEA UR8, UR20, UR16, 0x3 ;  /* 0x0000001014087291 */ /* 0x000fe2000f8e183f */
[----:B------:R-:W-:-:S08]  /*3200*/  SHF.L.U32 R229, R228, 0x1f, RZ ;  /* 0x0000001fe4e57819 */ /* 0x000fd000000006ff */
[----:B------:R1:W3:Y:S01]  /*3210*/  SYNCS.PHASECHK.TRANS64.TRYWAIT P0, [UR8], R229 ;  /* 0x000000e5ff0075a7 */ /* 0x0002e20008000148 */
[----:B------:R-:W-:Y:S05]  /*3220*/  @!P1 BRA `(.L_x_23) ;  /* 0x0000000000049947 */ /* 0x000fea0003800000 */
[----:B------:R-:W-:Y:S01]  /*3230*/  BPT.TRAP 0x1 ;  /* 0x000000040000795c */ /* 0x000fe20000300000 */
.L_x_23:
[----:B---3--:R-:W-:Y:S05]  /*3240*/  @P0 BRA `(.L_x_24) ;  /* 0x0000000000080947 */ /* 0x008fea0003800000 */
[----:B------:R-:W3:Y:S02]  /*3250*/  SYNCS.PHASECHK.TRANS64.TRYWAIT P0, [UR8], R229 ;  /* 0x000000e5ff0075a7 */ /* 0x000ee40008000148 */
[----:B---3--:R-:W-:Y:S05]  /*3260*/  @!P0 BRA `(.L_x_25) ;  /* 0x000000cc00648947 */ /* 0x008fea0003800000 */
.L_x_24:
[----:B------:R-:W-:Y:S01]  /*3270*/  UIADD3 UR8, UR16, 0x180, URZ ;  /* 0x0000018010087890 */ /* 0x000fe2000fffe03f */
[----:B------:R-:W-:Y:S01]  /*3280*/  WARPGROUP.ARRIVE ;  /* 0x00000000000079c5 */ /* 0x000fe20000000000 */
[----:B------:R-:W-:Y:S02]  /*3290*/  UIADD3 UR9, UR16, 0x4180, URZ ;  /* 0x0000418010097890 */ /* 0x000fe4000fffe03f */
[----:B------:R-:W-:Y:S02]  /*32a0*/  USHF.R.U32.HI UR8, URZ, 0x4, UR8 ;  /* 0x000000043f087899 */ /* 0x000fe40008011608 */
[----:B------:R-:W-:Y:S02]  /*32b0*/  USHF.R.U32.HI UR9, URZ, 0x4, UR9 ;  /* 0x000000043f097899 */ /* 0x000fe40008011609 */
[----:B------:R-:W-:Y:S02]  /*32c0*/  UISETP.NE.AND UP0, UPT, UR5, URZ, UPT ;  /* 0x0000003f0500728c */ /* 0x000fe4000bf05270 */
[----:B------:R-:W-:-:S02]  /*32d0*/  ULOP3.LUT UR8, UR8, 0x3fff, URZ, 0xc0, !UPT ;  /* 0x00003fff08087892 */ /* 0x000fc4000f8ec03f */
[----:B------:R-:W-:Y:S02]  /*32e0*/  ULOP3.LUT UR9, UR9, 0x3fff, URZ, 0xc0, !UPT ;  /* 0x00003fff09097892 */ /* 0x000fe4000f8ec03f */
[----:B------:R-:W-:Y:S02]  /*32f0*/  USEL UR6, UR6, URZ, !UP0 ;  /* 0x0000003f06067287 */ /* 0x000fe4000c000000 */
[----:B------:R-:W-:Y:S02]  /*3300*/  ULOP3.LUT UR8, UR8, 0x10000, URZ, 0xfc, !UPT ;  /* 0x0001000008087892 */ /* 0x000fe4000f8efc3f */
[----:B------:R-:W-:Y:S02]  /*3310*/  ULOP3.LUT UR9, UR9, 0x10000, URZ, 0xfc, !UPT ;  /* 0x0001000009097892 */ /* 0x000fe4000f8efc3f */
[----:B------:R-:W-:Y:S02]  /*3320*/  UISETP.NE.U32.AND UP0, UPT, UR6, URZ, UPT ;  /* 0x0000003f0600728c */ /* 0x000fe4000bf05070 */
[----:B------:R-:W-:-:S02]  /*3330*/  ULEA UR8, UR20, UR8, 0x8 ;  /* 0x0000000814087291 */ /* 0x000fc4000f8e403f */
[----:B------:R-:W-:Y:S01]  /*3340*/  ULEA UR10, UR20, UR9, 0xa ;  /* 0x00000009140a7291 */ /* 0x000fe2000f8e503f */
[----:B------:R-:W-:Y:S02]  /*3350*/  UMOV UR11, 0x80000020 ;  /* 0x80000020000b7882 */ /* 0x000fe40000000000 */
[----:B------:R-:W-:Y:S01]  /*3360*/  UMOV UR9, 0x80000020 ;  /* 0x8000002000097882 */ /* 0x000fe20000000000 */
[----:B------:R-:W-:-:S05]  /*3370*/  UIADD3 UR4, UR4, 0x2, URZ ;  /* 0x0000000204047890 */ /* 0x000fca000fffe03f */
[----:B------:R-:W-:Y:S01]  /*3380*/  QGMMA.64x256x32.F32.E4M3.E4M3 R24, gdesc[UR8], R24, UP0 ;  /* 0x03e00000081879f3 */ /* 0x000fe2000bf00818 */
[----:B------:R-:W-:Y:S02]  /*3390*/  UIADD3 UR8, UR8, 0x2, URZ ;  /* 0x0000000208087890 */ /* 0x000fe4000fffe03f */
[----:B------:R-:W-:Y:S01]  /*33a0*/  UIADD3 UR10, UR10, 0x2, URZ ;  /* 0x000000020a0a7890 */ /* 0x000fe2000fffe03f */
[----:B------:R-:W-:Y:S01]  /*33b0*/  UMOV UR9, 0x80000020 ;  /* 0x8000002000097882 */ /* 0x000fe20000000000 */
[----:B------:R-:W-:Y:S01]  /*33c0*/  UMOV UR11, 0x80000020 ;  /* 0x80000020000b7882 */ /* 0x000fe20000000000 */
[----:B------:R-:W-:-:S04]  /*33d0*/  UISETP.NE.AND UP0, UPT, UR4, UR34, UPT ;  /* 0x000000220400728c */ /* 0x000fc8000bf05270 */
[----:B------:R-:W-:-:S06]  /*33e0*/  USEL UR5, URZ, 0x1, UP0 ;  /* 0x000000013f057887 */ /* 0x000fcc0008000000 */
[----:B------:R-:W-:-:S12]  /*33f0*/  ISETP.NE.AND P0, PT, RZ, UR5, PT ;  /* 0x00000005ff007c0c */ /* 0x000fd8000bf05270 */
[----:B------:R-:W-:Y:S03]  /*3400*/  QGMMA.64x256x32.F32.E4M3.E4M3 R24, gdesc[UR8], R24, gsb0 ;  /* 0x03e00000081879f3 */ /* 0x000fe60008000818 */
[----:B------:R-:W-:Y:S02]  /*3410*/  WARPGROUP.DEPBAR.LE gsb0, 0x1 ;  /* 0x00008000000079c5 */ /* 0x000fe40000010100 */
[----:B------:R-:W-:Y:S05]  /*3420*/  @!P0 BRA `(.L_x_26) ;  /* 0x0000000c00788947 */ /* 0x000fea0003800000 */
[----:B------:R-:W-:Y:S02]  /*3430*/  WARPGROUP.DEPBAR.LE gsb0, 0x0 ;  /* 0x00008000000079c5 */ /* 0x000fe40000010000 */
[----:B-----5:R-:W-:-:S01]  /*3440*/  FADD R227, R24, R227 ;  /* 0x000000e318e37221 */ /* 0x020fc20000000000 */
[----:B------:R-:W-:Y:S01]  /*3450*/  FADD R226, R25, R226 ;  /* 0x000000e219e27221 */ /* 0x000fe20000000000 */
[----:B------:R-:W-:-:S01]  /*3460*/  FADD R225, R26, R225 ;  /* 0x000000e11ae17221 */ /* 0x000fc20000000000 */
[----:B------:R-:W-:Y:S02]  /*3470*/  FADD R224, R27, R224 ;  /* 0x000000e01be07221 */ /* 0x000fe40000000000 */
[----:B------:R3:W-:Y:S01]  /*3480*/  STL [R1+0x98], R227 ;  /* 0x000098e301007387 */ /* 0x0007e20000100800 */
[----:B------:R-:W-:-:S01]  /*3490*/  FADD R223, R28, R223 ;  /* 0x000000df1cdf7221 */ /* 0x000fc20000000000 */
[----:B------:R-:W-:Y:S01]  /*34a0*/  FADD R222, R29, R222 ;  /* 0x000000de1dde7221 */ /* 0x000fe20000000000 */
[----:B------:R-:W-:-:S01]  /*34b0*/  FADD R221, R30, R221 ;  /* 0x000000dd1edd7221 */ /* 0x000fc20000000000 */
[----:B---3--:R-:W3:Y:S04]  /*34c0*/  LDL.LU R227, [R1+0x2c] ;  /* 0x00002c0001e37983 */ /* 0x008ee80000300800 */
[----:B------:R4:W-:Y:S01]  /*34d0*/  STL [R1+0x9c], R226 ;  /* 0x00009ce201007387 */ /* 0x0009e20000100800 */
[----:B------:R-:W-:-:S01]  /*34e0*/  FADD R220, R31, R220 ;  /* 0x000000dc1fdc7221 */ /* 0x000fc20000000000 */
[----:B------:R-:W-:-:S02]  /*34f0*/  FADD R219, R32, R219 ;  /* 0x000000db20db7221 */ /* 0x000fc40000000000 */
[----:B----4-:R-:W4:Y:S04]  /*3500*/  LDL.LU R226, [R1+0x28] ;  /* 0x0000280001e27983 */ /* 0x010f280000300800 */
[----:B------:R0:W-:Y:S01]  /*3510*/  STL [R1+0xa0], R225 ;  /* 0x0000a0e101007387 */ /* 0x0001e20000100800 */
[----:B------:R-:W-:-:S03]  /*3520*/  FADD R218, R33, R218 ;  /* 0x000000da21da7221 */ /* 0x000fc60000000000 */
[----:B0-----:R-:W2:Y:S04]  /*3530*/  LDL.LU R225, [R1+0x24] ;  /* 0x0000240001e17983 */ /* 0x001ea80000300800 */
[----:B------:R0:W-:Y:S01]  /*3540*/  STL [R1+0xa4], R224 ;  /* 0x0000a4e001007387 */ /* 0x0001e20000100800 */
[----:B------:R-:W-:-:S03]  /*3550*/  FADD R217, R34, R217 ;  /* 0x000000d922d97221 */ /* 0x000fc60000000000 */
[----:B0-----:R-:W2:Y:S04]  /*3560*/  LDL.LU R224, [R1+0x20] ;  /* 0x0000200001e07983 */ /* 0x001ea80000300800 */
[----:B------:R0:W-:Y:S01]  /*3570*/  STL [R1+0xa8], R223 ;  /* 0x0000a8df01007387 */ /* 0x0001e20000100800 */
[----:B------:R-:W-:-:S03]  /*3580*/  FADD R216, R35, R216 ;  /* 0x000000d823d87221 */ /* 0x000fc60000000000 */
[----:B0-----:R-:W2:Y:S04]  /*3590*/  LDL.LU R223, [R1+0x1c] ;  /* 0x00001c0001df7983 */ /* 0x001ea80000300800 */
[----:B------:R0:W-:Y:S04]  /*35a0*/  STL [R1+0xac], R222 ;  /* 0x0000acde01007387 */ /* 0x0001e80000100800 */
        /* <DEDUP_REMOVED lines=12> */
[----:B0-----:R-:W2:Y:S01]  /*3670*/  LDL.LU R216, [R1] ;  /* 0x0000000001d87983 */ /* 0x001ea20000300800 */
[----:B------:R-:W-:-:S01]  /*3680*/  FADD R215, R36, R215 ;  /* 0x000000d724d77221 */ /* 0x000fc20000000000 */
[----:B------:R-:W-:Y:S01]  /*3690*/  FADD R214, R37, R214 ;  /* 0x000000d625d67221 */ /* 0x000fe20000000000 */
[----:B------:R-:W-:-:S01]  /*36a0*/  FADD R213, R38, R213 ;  /* 0x000000d526d57221 */ /* 0x000fc20000000000 */
[----:B------:R-:W-:Y:S01]  /*36b0*/  FADD R212, R39, R212 ;  /* 0x000000d427d47221 */ /* 0x000fe20000000000 */
[----:B------:R-:W-:-:S01]  /*36c0*/  FADD R211, R40, R211 ;  /* 0x000000d328d37221 */ /* 0x000fc20000000000 */
[----:B------:R-:W-:Y:S01]  /*36d0*/  STL [R1+0xc8], R215 ;  /* 0x0000c8d701007387 */ /* 0x000fe20000100800 */
        /* <DEDUP_REMOVED lines=15> */
[----:B------:R0:W-:Y:S01]  /*37d0*/  STL [R1+0xd8], R211 ;  /* 0x0000d8d301007387 */ /* 0x0001e20000100800 */
[----:B------:R-:W-:-:S01]  /*37e0*/  FADD R198, R53, R198 ;  /* 0x000000c635c67221 */ /* 0x000fc20000000000 */
[----:B------:R-:W-:Y:S01]  /*37f0*/  FADD R197, R54, R197 ;  /* 0x000000c536c57221 */ /* 0x000fe20000000000 */
        /* <DEDUP_REMOVED lines=68> */
[----:B---3--:R-:W-:-:S01]  /*3c40*/  FADD R227, R134, R227 ;  /* 0x000000e386e37221 */ /* 0x008fc20000000000 */
[----:B----4-:R-:W-:Y:S01]  /*3c50*/  FADD R226, R133, R226 ;  /* 0x000000e285e27221 */ /* 0x010fe20000000000 */
[----:B--2---:R-:W-:-:S01]  /*3c60*/  FADD R225, R132, R225 ;  /* 0x000000e184e17221 */ /* 0x004fc20000000000 */
        /* <DEDUP_REMOVED lines=8> */
[----:B------:R-:W-:-:S05]  /*3cf0*/  FADD R216, R123, R216 ;  /* 0x000000d87bd87221 */ /* 0x000fca0000000000 */
[----:B------:R2:W-:Y:S04]  /*3d00*/  STL [R1], R216 ;  /* 0x000000d801007387 */ /* 0x0005e80000100800 */
[----:B------:R3:W-:Y:S04]  /*3d10*/  STL [R1+0x4], R217 ;  /* 0x000004d901007387 */ /* 0x0007e80000100800 */
[----:B------:R4:W-:Y:S04]  /*3d20*/  STL [R1+0x8], R218 ;  /* 0x000008da01007387 */ /* 0x0009e80000100800 */
[----:B------:R1:W-:Y:S04]  /*3d30*/  STL [R1+0xc], R219 ;  /* 0x00000cdb01007387 */ /* 0x0003e80000100800 */
[----:B------:R1:W-:Y:S04]  /*3d40*/  STL [R1+0x10], R220 ;  /* 0x000010dc01007387 */ /* 0x0003e80000100800 */
[----:B------:R1:W-:Y:S04]  /*3d50*/  STL [R1+0x14], R221 ;  /* 0x000014dd01007387 */ /* 0x0003e80000100800 */
[----:B------:R1:W-:Y:S04]  /*3d60*/  STL [R1+0x18], R222 ;  /* 0x000018de01007387 */ /* 0x0003e80000100800 */
[----:B------:R1:W-:Y:S04]  /*3d70*/  STL [R1+0x1c], R223 ;  /* 0x00001cdf01007387 */ /* 0x0003e80000100800 */
[----:B------:R1:W-:Y:S04]  /*3d80*/  STL [R1+0x20], R224 ;  /* 0x000020e001007387 */ /* 0x0003e80000100800 */
[----:B0-----:R-:W4:Y:S04]  /*3d90*/  LDL.LU R211, [R1+0x30] ;  /* 0x0000300001d37983 */ /* 0x001f280000300800 */
[----:B------:R0:W-:Y:S04]  /*3da0*/  STL [R1+0x24], R225 ;  /* 0x000024e101007387 */ /* 0x0001e80000100800 */
[----:B------:R-:W4:Y:S04]  /*3db0*/  LDL.LU R212, [R1+0x34] ;  /* 0x0000340001d47983 */ /* 0x000f280000300800 */
[----:B------:R0:W-:Y:S04]  /*3dc0*/  STL [R1+0x28], R226 ;  /* 0x000028e201007387 */ /* 0x0001e80000100800 */
[----:B------:R-:W4:Y:S04]  /*3dd0*/  LDL.LU R213, [R1+0x38] ;  /* 0x0000380001d57983 */ /* 0x000f280000300800 */
[----:B------:R0:W-:Y:S04]  /*3de0*/  STL [R1+0x2c], R227 ;  /* 0x00002ce301007387 */ /* 0x0001e80000100800 */
[----:B------:R-:W4:Y:S04]  /*3df0*/  LDL.LU R214, [R1+0x3c] ;  /* 0x00003c0001d67983 */ /* 0x000f280000300800 */
[----:B------:R-:W4:Y:S04]  /*3e00*/  LDL.LU R215, [R1+0x40] ;  /* 0x0000400001d77983 */ /* 0x000f280000300800 */
[----:B--2---:R-:W2:Y:S04]  /*3e10*/  LDL.LU R216, [R1+0x44] ;  /* 0x0000440001d87983 */ /* 0x004ea80000300800 */
[----:B---3--:R-:W3:Y:S04]  /*3e20*/  LDL.LU R217, [R1+0x48] ;  /* 0x0000480001d97983 */ /* 0x008ee80000300800 */
[----:B----4-:R-:W4:Y:S04]  /*3e30*/  LDL.LU R218, [R1+0x4c] ;  /* 0x00004c0001da7983 */ /* 0x010f280000300800 */
[----:B-1----:R-:W4:Y:S04]  /*3e40*/  LDL.LU R219, [R1+0x50] ;  /* 0x0000500001db7983 */ /* 0x002f280000300800 */
[----:B------:R-:W4:Y:S04]  /*3e50*/  LDL.LU R220, [R1+0x54] ;  /* 0x0000540001dc7983 */ /* 0x000f280000300800 */
[----:B------:R-:W4:Y:S04]  /*3e60*/  LDL.LU R221, [R1+0x58] ;  /* 0x0000580001dd7983 */ /* 0x000f280000300800 */
[----:B------:R-:W4:Y:S04]  /*3e70*/  LDL.LU R222, [R1+0x5c] ;  /* 0x00005c0001de7983 */ /* 0x000f280000300800 */
[----:B------:R-:W4:Y:S04]  /*3e80*/  LDL.LU R223, [R1+0x60] ;  /* 0x0000600001df7983 */ /* 0x000f280000300800 */
[----:B------:R-:W4:Y:S04]  /*3e90*/  LDL.LU R224, [R1+0x64] ;  /* 0x0000640001e07983 */ /* 0x000f280000300800 */
[----:B0-----:R-:W4:Y:S04]  /*3ea0*/  LDL.LU R225, [R1+0x68] ;  /* 0x0000680001e17983 */ /* 0x001f280000300800 */
[----:B------:R-:W4:Y:S04]  /*3eb0*/  LDL.LU R226, [R1+0x6c] ;  /* 0x00006c0001e27983 */ /* 0x000f280000300800 */
[----:B------:R-:W4:Y:S01]  /*3ec0*/  LDL.LU R227, [R1+0x70] ;  /* 0x0000700001e37983 */ /* 0x000f220000300800 */
[----:B------:R-:W-:-:S05]  /*3ed0*/  FADD R211, R135, R211 ;  /* 0x000000d387d37221 */ /* 0x000fca0000000000 */
[----:B------:R0:W-:Y:S01]  /*3ee0*/  STL [R1+0x30], R211 ;  /* 0x000030d301007387 */ /* 0x0001e20000100800 */
[----:B------:R-:W-:-:S03]  /*3ef0*/  FADD R212, R136, R212 ;  /* 0x000000d488d47221 */ /* 0x000fc60000000000 */
[----:B0-----:R0:W5:Y:S01]  /*3f00*/  LDL.LU R211, [R1+0xd8] ;  /* 0x0000d80001d37983 */ /* 0x0011620000300800 */
[----:B------:R-:W-:-:S03]  /*3f10*/  FADD R213, R137, R213 ;  /* 0x000000d589d57221 */ /* 0x000fc60000000000 */
[----:B------:R1:W-:Y:S01]  /*3f20*/  STL [R1+0x34], R212 ;  /* 0x000034d401007387 */ /* 0x0003e20000100800 */
[----:B------:R-:W-:-:S01]  /*3f30*/  FADD R214, R138, R214 ;  /* 0x000000d68ad67221 */ /* 0x000fc20000000000 */
[----:B------:R-:W-:Y:S02]  /*3f40*/  FADD R215, R139, R215 ;  /* 0x000000d78bd77221 */ /* 0x000fe40000000000 */
[----:B-1----:R0:W5:Y:S01]  /*3f50*/  LDL.LU R212, [R1+0xd4] ;  /* 0x0000d40001d47983 */ /* 0x0021620000300800 */
[----:B--2---:R-:W-:-:S03]  /*3f60*/  FADD R216, R140, R216 ;  /* 0x000000d88cd87221 */ /* 0x004fc60000000000 */
[----:B------:R1:W-:Y:S01]  /*3f70*/  STL [R1+0x38], R213 ;  /* 0x000038d501007387 */ /* 0x0003e20000100800 */
[----:B---3--:R-:W-:-:S03]  /*3f80*/  FADD R217, R141, R217 ;  /* 0x000000d98dd97221 */ /* 0x008fc60000000000 */
[----:B-1----:R0:W5:Y:S01]  /*3f90*/  LDL.LU R213, [R1+0xd0] ;  /* 0x0000d00001d57983 */ /* 0x0021620000300800 */
[----:B----4-:R-:W-:-:S03]  /*3fa0*/  FADD R218, R142, R218 ;  /* 0x000000da8eda7221 */ /* 0x010fc60000000000 */
[----:B------:R1:W-:Y:S01]  /*3fb0*/  STL [R1+0x3c], R214 ;  /* 0x00003cd601007387 */ /* 0x0003e20000100800 */
[----:B------:R-:W-:-:S01]  /*3fc0*/  FADD R219, R143, R219 ;  /* 0x000000db8fdb7221 */ /* 0x000fc20000000000 */
[----:B------:R-:W-:Y:S02]  /*3fd0*/  FADD R220, R144, R220 ;  /* 0x000000dc90dc7221 */ /* 0x000fe40000000000 */
[----:B-1----:R0:W5:Y:S04]  /*3fe0*/  LDL.LU R214, [R1+0xcc] ;  /* 0x0000cc0001d67983 */ /* 0x0021680000300800 */
[----:B------:R1:W-:Y:S01]  /*3ff0*/  STL [R1+0x40], R215 ;  /* 0x000040d701007387 */ /* 0x0003e20000100800 */
[----:B------:R-:W-:-:S01]  /*4000*/  FADD R221, R145, R221 ;  /* 0x000000dd91dd7221 */ /* 0x000fc20000000000 */
[----:B------:R-:W-:-:S02]  /*4010*/  FADD R222, R146, R222 ;  /* 0x000000de92de7221 */ /* 0x000fc40000000000 */
[----:B-1----:R0:W5:Y:S04]  /*4020*/  LDL.LU R215, [R1+0xc8] ;  /* 0x0000c80001d77983 */ /* 0x0021680000300800 */
[----:B------:R1:W-:Y:S01]  /*4030*/  STL [R1+0x44], R216 ;  /* 0x000044d801007387 */ /* 0x0003e20000100800 */
[----:B------:R-:W-:-:S03]  /*4040*/  FADD R223, R147, R223 ;  /* 0x000000df93df7221 */ /* 0x000fc60000000000 */
        /* <DEDUP_REMOVED lines=13> */
[----:B------:R1:W-:Y:S04]  /*4120*/  STL [R1+0x58], R221 ;  /* 0x000058dd01007387 */ /* 0x0003e80000100800 */
        /* <DEDUP_REMOVED lines=12> */
[----:B-1----:R0:W5:Y:S01]  /*41f0*/  LDL.LU R227, [R1+0x98] ;  /* 0x0000980001e37983 */ /* 0x0021620000300800 */
[----:B------:R-:W-:-:S05]  /*4200*/  UMOV UR4, URZ ;  /* 0x0000003f00047c82 */ /* 0x000fca0008000000 */
.L_x_26:
[----:B------:R-:W-:Y:S05]  /*4210*/  @!P1 BRA `(.L_x_27) ;  /* 0x0000000000049947 */ /* 0x000fea0003800000 */
[----:B------:R-:W-:Y:S01]  /*4220*/  BPT.TRAP 0x1 ;  /* 0x000000040000795c */ /* 0x000fe20000300000 */
.L_x_27:
[----:B------:R-:W-:Y:S02]  /*4230*/  UISETP.GT.U32.AND UP0, UPT, UR13, 0x1, UPT ;  /* 0x000000010d00788c */ /* 0x000fe4000bf04070 */
[----:B------:R-:W-:-:S04]  /*4240*/  ULEA UR6, UR28, UR16, 0x3 ;  /* 0x000000101c067291 */ /* 0x000fc8000f8e183f */
[----:B------:R-:W-:Y:S01]  /*4250*/  UIADD3 UR6, UR6, 0x20, URZ ;  /* 0x0000002006067890 */ /* 0x000fe2000fffe03f */
[----:B------:R-:W-:-:S03]  /*4260*/  PLOP3.LUT P0, PT, PT, PT, UP0, 0x80, 0x0 ;  /* 0x000000000000781c */ /* 0x000fc60003f0f008 */
[----:B------:R-:W-:-:S09]  /*4270*/  UPRMT UR6, URZ, 0x654, UR6 ;  /* 0x000006543f067896 */ /* 0x000fd20008000006 */
[----:B------:R-:W-:Y:S01]  /*4280*/  SYNCS.ARRIVE.TRANS64.RED.A1T0 RZ, [UR6], RZ ;  /* 0x000000ffffff79a7 */ /* 0x000fe20008100406 */
[----:B------:R-:W-:Y:S05]  /*4290*/  @P0 BRA `(.L_x_28) ;  /* 0x0000000000040947 */ /* 0x000fea0003800000 */
[----:B------:R-:W-:Y:S01]  /*42a0*/  BPT.TRAP 0x1 ;  /* 0x000000040000795c */ /* 0x000fe20000300000 */
.L_x_28:
[----:B------:R-:W-:Y:S02]  /*42b0*/  UISETP.GT.AND UP3, UPT, UR21, 0x1, UPT ;  /* 0x000000011500788c */ /* 0x000fe4000bf64270 */
[----:B------:R-:W-:Y:S02]  /*42c0*/  UIADD3 UR20, UR20, 0x1, URZ ;  /* 0x0000000114147890 */ /* 0x000fe4000fffe03f */
[----:B------:R-:W-:Y:S02]  /*42d0*/  UIADD3 UR28, UR28, 0x1, URZ ;  /* 0x000000011c1c7890 */ /* 0x000fe4000fffe03f */
[----:B------:R-:W-:Y:S01]  /*42e0*/  PLOP3.LUT P0, PT, PT, PT, UP3, 0x80, 0x0 ;  /* 0x000000000000781c */ /* 0x000fe20003f0f038 */
[----:B------:R-:W-:Y:S02]  /*42f0*/  UISETP.NE.AND UP0, UPT, UR20, 0x4, UPT ;  /* 0x000000041400788c */ /* 0x000fe4000bf05270 */
[----:B------:R-:W-:Y:S02]  /*4300*/  UISETP.NE.AND UP1, UPT, UR28, 0x4, UPT ;  /* 0x000000041c00788c */ /* 0x000fe4000bf25270 */
[----:B------:R-:W-:-:S02]  /*4310*/  USEL UR6, URZ, 0x1, UP0 ;  /* 0x000000013f067887 */ /* 0x000fc40008000000 */
[----:B------:R-:W-:Y:S02]  /*4320*/  UIADD3 UR21, UR21, -0x1, URZ ;  /* 0xffffffff15157890 */ /* 0x000fe4000fffe03f */
[----:B------:R-:W-:Y:S02]  /*4330*/  USEL UR20, UR20, URZ, UP0 ;  /* 0x0000003f14147287 */ /* 0x000fe40008000000 */
[----:B------:R-:W-:Y:S01]  /*4340*/  LOP3.LUT R228, R228, UR6, RZ, 0x3c, !PT ;  /* 0x00000006e4e47c12 */ /* 0x000fe2000f8e3cff */
[----:B------:R-:W-:Y:S01]  /*4350*/  USEL UR28, UR28, URZ, UP1 ;  /* 0x0000003f1c1c7287 */ /* 0x000fe20008800000 */
[----:B------:R-:W-:Y:S01]  /*4360*/  UMOV UR6, 0x1 ;  /* 0x0000000100067882 */ /* 0x000fe20000000000 */
[----:B------:R-:W-:Y:S10]  /*4370*/  @P0 BRA `(.L_x_29) ;  /* 0xffffffec008c0947 */ /* 0x000ff4000383ffff */
.L_x_21:
[----:B------:R-:W-:-:S04]  /*4380*/  UISETP.NE.AND UP0, UPT, UR4, URZ, UPT ;  /* 0x0000003f0400728c */ /* 0x000fc8000bf05270 */
[----:B------:R-:W-:-:S06]  /*4390*/  USEL UR4, URZ, 0x1, !UP0 ;  /* 0x000000013f047887 */ /* 0x000fcc000c000000 */
[----:B------:R-:W-:-:S13]  /*43a0*/  ISETP.NE.AND P0, PT, RZ, UR4, PT ;  /* 0x00000004ff007c0c */ /* 0x000fda000bf05270 */
[----:B------:R-:W-:Y:S05]  /*43b0*/  @!P0 BRA `(.L_x_30) ;  /* 0x0000000c00d48947 */ /* 0x000fea0003800000 */
[----:B------:R-:W-:Y:S02]  /*43c0*/  WARPGROUP.DEPBAR.LE gsb0, 0x0 ;  /* 0x00008000000079c5 */ /* 0x000fe40000010000 */
[----:B-----5:R-:W-:-:S05]  /*43d0*/  FADD R227, R24, R227 ;  /* 0x000000e318e37221 */ /* 0x020fca0000000000 */
[----:B------:R3:W-:Y:S04]  /*43e0*/  STL [R1+0x98], R227 ;  /* 0x000098e301007387 */ /* 0x0007e80000100800 */
[----:B---3--:R-:W3:Y:S04]  /*43f0*/  LDL.LU R227, [R1+0x70] ;  /* 0x0000700001e37983 */ /* 0x008ee80000300800 */
[----:B---3--:R3:W-:Y:S04]  /*4400*/  STL [R1+0x9c], R227 ;  /* 0x00009ce301007387 */ /* 0x0087e80000100800 */
        /* <DEDUP_REMOVED lines=54> */
[----:B---3--:R-:W3:Y:S01]  /*4770*/  LDL.LU R227, [R1] ;  /* 0x0000000001e37983 */ /* 0x008ee20000300800 */
[----:B------:R-:W-:Y:S01]  /*4780*/  FADD R226, R25, R226 ;  /* 0x000000e219e27221 */ /* 0x000fe20000000000 */
        /* <DEDUP_REMOVED lines=97> */
[----:B---3--:R-:W-:-:S05]  /*4da0*/  FADD R227, R123, R227 ;  /* 0x000000e37be37221 */ /* 0x008fca0000000000 */
[----:B------:R3:W-:Y:S04]  /*4db0*/  STL [R1], R227 ;  /* 0x000000e301007387 */ /* 0x0007e80000100800 */
[----:B---3--:R-:W3:Y:S02]  /*4dc0*/  LDL.LU R227, [R1+0x108] ;  /* 0x0001080001e37983 */ /* 0x008ee40000300800 */
[----:B---3--:R-:W-:-:S05]  /*4dd0*/  FADD R227, R124, R227 ;  /* 0x000000e37ce37221 */ /* 0x008fca0000000000 */
[----:B------:R3:W-:Y:S04]  /*4de0*/  STL [R1+0x4], R227 ;  /* 0x000004e301007387 */ /* 0x0007e80000100800 */
        /* <DEDUP_REMOVED lines=81> */
[----:B---3--:R3:W5:Y:S02]  /*5300*/  LDL.LU R227, [R1+0x98] ;  /* 0x0000980001e37983 */ /* 0x0087640000300800 */
.L_x_30:
[----:B------:R-:W-:-:S04]  /*5310*/  IMAD.U32 R228, RZ, RZ, UR33 ;  /* 0x00000021ffe47e24 */ /* 0x000fc8000f8e00ff */
[----:B------:R4:W-:Y:S01]  /*5320*/  SYNCS.ARRIVE.TRANS64.A1T0 RZ, [R228+UR30], RZ ;  /* 0x000000ffe4ff79a7 */ /* 0x0009e2000810001e */
[----:B------:R-:W-:Y:S02]  /*5330*/  WARPGROUP.DEPBAR.LE gsb0, 0x0 ;  /* 0x00008000000079c5 */ /* 0x000fe40000010000 */
[----:B------:R-:W0:Y:S02]  /*5340*/  LDC R24, c[0x0][0x28c] ;  /* 0x0000a300ff187b82 */ /* 0x000e240000000800 */
[----:B0-----:R-:W-:-:S13]  /*5350*/  ISETP.GE.AND P0, PT, R24, 0x1, PT ;  /* 0x000000011800780c */ /* 0x001fda0003f06270 */
[----:B----4-:R-:W-:Y:S05]  /*5360*/  @!P0 BRA `(.L_x_31) ;  /* 0x0000000000388947 */ /* 0x010fea0003800000 */
[----:B------:R-:W-:-:S06]  /*5370*/  UISETP.NE.AND UP0, UPT, UR32, 0x3, UPT ;  /* 0x000000032000788c */ /* 0x000fcc000bf05270 */
[----:B------:R-:W-:-:S13]  /*5380*/  PLOP3.LUT P0, PT, PT, PT, UP0, 0x80, 0x0 ;  /* 0x000000000000781c */ /* 0x000fda0003f0f008 */
[----:B------:R-:W-:Y:S05]  /*5390*/  @!P0 BRA `(.L_x_32) ;  /* 0x0000000000048947 */ /* 0x000fea0003800000 */
[----:B------:R-:W-:Y:S01]  /*53a0*/  BPT.TRAP 0x1 ;  /* 0x000000040000795c */ /* 0x000fe20000300000 */
.L_x_32:
[----:B------:R-:W-:Y:S02]  /*53b0*/  UIADD3 UR4, UR12, UR15, URZ ;  /* 0x0000000f0c047290 */ /* 0x000fe4000fffe03f */
[----:B------:R-:W-:Y:S02]  /*53c0*/  UISETP.GT.U32.AND UP0, UPT, UR13, 0x1, UPT ;  /* 0x000000010d00788c */ /* 0x000fe4000bf04070 */
[----:B------:R-:W-:-:S04]  /*53d0*/  USHF.L.U32 UR4, UR4, 0x3, URZ ;  /* 0x0000000304047899 */ /* 0x000fc8000800063f */
[----:B------:R-:W-:Y:S01]  /*53e0*/  ULOP3.LUT UR4, UR4, 0x18, URZ, 0xc0, !UPT ;  /* 0x0000001804047892 */ /* 0x000fe2000f8ec03f */
[----:B------:R-:W-:-:S03]  /*53f0*/  PLOP3.LUT P0, PT, PT, PT, UP0, 0x80, 0x0 ;  /* 0x000000000000781c */ /* 0x000fc60003f0f008 */
[----:B------:R-:W-:-:S04]  /*5400*/  UIADD3 UR4, UR16, 0x20, UR4 ;  /* 0x0000002010047890 */ /* 0x000fc8000fffe004 */
[----:B------:R-:W-:-:S09]  /*5410*/  UPRMT UR4, URZ, 0x654, UR4 ;  /* 0x000006543f047896 */ /* 0x000fd20008000004 */
[----:B------:R-:W-:Y:S01]  /*5420*/  SYNCS.ARRIVE.TRANS64.RED.A1T0 RZ, [UR4], RZ ;  /* 0x000000ffffff79a7 */ /* 0x000fe20008100404 */
[----:B------:R-:W-:Y:S05]  /*5430*/  @P0 BRA `(.L_x_31) ;  /* 0x0000000000040947 */ /* 0x000fea0003800000 */
[----:B------:R-:W-:Y:S01]  /*5440*/  BPT.TRAP 0x1 ;  /* 0x000000040000795c */ /* 0x000fe20000300000 */
.L_x_31:
[----:B-----5:R0:W-:Y:S01]  /*5450*/  STL [R1+0x98], R0 ;  /* 0x0000980001007387 */ /* 0x0201e20000100800 */
[----:B------:R-:W-:Y:S01]  /*5460*/  IMAD.U32 R24, RZ, RZ, UR29 ;  /* 0x0000001dff187e24 */ /* 0x000fe2000f8e00ff */
[----:B------:R-:W4:Y:S02]  /*5470*/  LDC R35, c[0x0][0x288] ;  /* 0x0000a200ff237b82 */ /* 0x000f240000000800 */
[----:B0-----:R-:W2:Y:S02]  /*5480*/  LDL R0, [R1+0x80] ;  /* 0x0000800001007983 */ /* 0x001ea40000100800 */
[----:B------:R-:W-:-:S04]  /*5490*/  SHF.L.U32 R24, R24, 0x1f, RZ ;  /* 0x0000001f18187819 */ /* 0x000fc800000006ff */
[----:B------:R-:W0:Y:S01]  /*54a0*/  SYNCS.PHASECHK.TRANS64.TRYWAIT P0, [UR19+0x8], R24 ;  /* 0x00000818ff0075a7 */ /* 0x000e220008000153 */
[----:B--2---:R-:W-:Y:S02]  /*54b0*/  IMAD.SHL.U32 R32, R0, 0x40, RZ ;  /* 0x0000004000207824 */ /* 0x004fe400078e00ff */
[----:B------:R2:W5:Y:S01]  /*54c0*/  LDL.LU R0, [R1+0x98] ;  /* 0x0000980001007983 */ /* 0x0005620000300800 */
[----:B0---4-:R-:W-:Y:S05]  /*54d0*/  @!P0 BRA `(.L_x_33) ;  /* 0x000000a800e88947 */ /* 0x011fea0003800000 */
.L_x_319:
[----:B-----5:R4:W-:Y:S01]  /*54e0*/  STL [R1+0x98], R0 ;  /* 0x0000980001007387 */ /* 0x0209e20000100800 */
[----:B------:R-:W-:-:S03]  /*54f0*/  ULDC UR4, c[0x0][0x284] ;  /* 0x0000a10000047ab9 */ /* 0x000fc60000000800 */
[----:B----4-:R-:W4:Y:S01]  /*5500*/  LDL.LU R0, [R1+0x84] ;  /* 0x0000840001007983 */ /* 0x010f220000300800 */
[----:B------:R-:W-:Y:S01]  /*5510*/  ISETP.GE.AND P0, PT, R32, UR4, PT ;  /* 0x0000000420007c0c */ /* 0x000fe2000bf06270 */
[----:B----4-:R-:W-:Y:S02]  /*5520*/  IMAD.SHL.U32 R37, R0, 0x100, RZ ;  /* 0x0000010000257824 */ /* 0x010fe400078e00ff */
[----:B------:R4:W5:Y:S03]  /*5530*/  LDL.LU R0, [R1+0x98] ;  /* 0x0000980001007983 */ /* 0x0009660000300800 */
[----:B------:R-:W-:-:S13]  /*5540*/  ISETP.GE.OR P0, PT, R37, R35, P0 ;  /* 0x000000232500720c */ /* 0x000fda0000706670 */
[----:B----4-:R-:W-:Y:S05]  /*5550*/  @P0 BRA `(.L_x_34) ;  /* 0x0000009000200947 */ /* 0x010fea0003800000 */
[----:B------:R4:W-:Y:S01]  /*5560*/  STL.64 [R1+0xa0], R4 ;  /* 0x0000a00401007387 */ /* 0x0009e20000100a00 */
[----:B------:R-:W-:Y:S01]  /*5570*/  ULDC.64 UR4, c[0x0][0x5d0] ;  /* 0x0001740000047ab9 */ /* 0x000fe20000000a00 */
[----:B------:R-:W1:Y:S02]  /*5580*/  LDC.64 R26, c[0x0][0x5c8] ;  /* 0x00017200ff1a7b82 */ /* 0x000e640000000a00 */
[----:B----4-:R-:W4:Y:S04]  /*5590*/  LDL.64 R4, [R1+0x88] ;  /* 0x0000880001047983 */ /* 0x010f280000100a00 */
[----:B------:R0:W-:Y:S04]  /*55a0*/  STL [R1+0x9c], R2 ;  /* 0x00009c0201007387 */ /* 0x0001e80000100800 */
[----:B0-----:R-:W4:Y:S04]  /*55b0*/  LDL.LU R2, [R1+0x80] ;  /* 0x0000800001027983 */ /* 0x001f280000300800 */
[----:B-----5:R0:W-:Y:S04]  /*55c0*/  STL [R1+0x98], R0 ;  /* 0x0000980001007387 */ /* 0x0201e80000100800 */
[----:B0-----:R-:W2:Y:S01]  /*55d0*/  LDL R0, [R1+0x74] ;  /* 0x0000740001007983 */ /* 0x001ea20000100800 */
[----:B------:R-:W0:Y:S02]  /*55e0*/  S2R R24, SR_TID.X ;  /* 0x0000000000187919 */ /* 0x000e240000002100 */
[----:B0-----:R-:W-:-:S04]  /*55f0*/  SHF.R.S32.HI R25, RZ, 0x1f, R24 ;  /* 0x0000001fff197819 */ /* 0x001fc80000011418 */
[----:B------:R-:W-:-:S04]  /*5600*/  LEA.HI R25, R25, R24, RZ, 0x7 ;  /* 0x0000001819197211 */ /* 0x000fc800078f38ff */
[----:B------:R-:W-:-:S05]  /*5610*/  LOP3.LUT R25, R25, 0xffffff80, RZ, 0xc0, !PT ;  /* 0xffffff8019197812 */ /* 0x000fca00078ec0ff */
[----:B------:R-:W-:-:S05]  /*5620*/  IMAD.IADD R25, R24, 0x1, -R25 ;  /* 0x0000000118197824 */ /* 0x000fca00078e0a19 */
[----:B------:R-:W-:-:S04]  /*5630*/  SHF.R.S32.HI R24, RZ, 0x1f, R25 ;  /* 0x0000001fff187819 */ /* 0x000fc80000011419 */
[----:B------:R-:W-:-:S04]  /*5640*/  LEA.HI R24, R24, R25, RZ, 0x2 ;  /* 0x0000001918187211 */ /* 0x000fc800078f10ff */
[----:B------:R-:W-:-:S05]  /*5650*/  LOP3.LUT R24, R24, 0xfffffffc, RZ, 0xc0, !PT ;  /* 0xfffffffc18187812 */ /* 0x000fca00078ec0ff */
[----:B------:R-:W-:-:S04]  /*5660*/  IMAD.IADD R40, R25, 0x1, -R24 ;  /* 0x0000000119287824 */ /* 0x000fc800078e0a18 */
[----:B------:R-:W-:-:S05]  /*5670*/  IMAD.SHL.U32 R28, R40, 0x2, RZ ;  /* 0x00000002281c7824 */ /* 0x000fca00078e00ff */
[----:B------:R-:W-:Y:S02]  /*5680*/  SHF.R.S32.HI R29, RZ, 0x1f, R28 ;  /* 0x0000001fff1d7819 */ /* 0x000fe4000001141c */
[----:B--2---:R-:W-:Y:S01]  /*5690*/  SHF.R.S32.HI R38, RZ, 0x1f, R0 ;  /* 0x0000001fff267819 */ /* 0x004fe20000011400 */
[----:B------:R-:W-:-:S04]  /*56a0*/  IMAD.WIDE.U32 R24, R0, UR4, R28 ;  /* 0x0000000400187c25 */ /* 0x000fc8000f8e001c */
[----:B------:R-:W-:-:S04]  /*56b0*/  IMAD R30, R38, UR4, RZ ;  /* 0x00000004261e7c24 */ /* 0x000fc8000f8e02ff */
[----:B------:R-:W-:Y:S01]  /*56c0*/  IMAD R33, R0, UR5, R30 ;  /* 0x0000000500217c24 */ /* 0x000fe2000f8e021e */
[----:B------:R-:W-:Y:S01]  /*56d0*/  SHF.R.S32.HI R36, RZ, 0x1f, R37 ;  /* 0x0000001fff247819 */ /* 0x000fe20000011425 */
[----:B------:R-:W2:Y:S01]  /*56e0*/  LDL R0, [R1+0x90] ;  /* 0x0000900001007983 */ /* 0x000ea20000100800 */
[----:B----4-:R-:W-:Y:S01]  /*56f0*/  IMAD.WIDE R30, R2, 0x40, R4 ;  /* 0x00000040021e7825 */ /* 0x010fe200078e0204 */
[----:B------:R-:W-:Y:S01]  /*5700*/  IADD3 R24, P0, R37, R24, RZ ;  /* 0x0000001825187210 */ /* 0x000fe20007f1e0ff */
[----:B------:R-:W-:Y:S01]  /*5710*/  ULDC.64 UR4, c[0x0][0x5c0] ;  /* 0x0001700000047ab9 */ /* 0x000fe20000000a00 */
[----:B------:R0:W5:Y:S04]  /*5720*/  LDL.LU.64 R4, [R1+0xa0] ;  /* 0x0000a00001047983 */ /* 0x0001680000300a00 */
[----:B------:R0:W5:Y:S01]  /*5730*/  LDL.LU R2, [R1+0x9c] ;  /* 0x00009c0001027983 */ /* 0x0001620000300800 */
[----:B------:R-:W-:Y:S01]  /*5740*/  IADD3.X R25, R36, R25, R33, P0, !PT ;  /* 0x0000001924197210 */ /* 0x000fe200007fe421 */
[----:B-1----:R-:W-:-:S04]  /*5750*/  IMAD R34, R31, R26, RZ ;  /* 0x0000001a1f227224 */ /* 0x002fc800078e02ff */
[C---:B------:R-:W-:Y:S02]  /*5760*/  IMAD R33, R30.reuse, R27, R34 ;  /* 0x0000001b1e217224 */ /* 0x040fe400078e0222 */
[----:B------:R-:W-:-:S04]  /*5770*/  IMAD.WIDE.U32 R24, R30, R26, R24 ;  /* 0x0000001a1e187225 */ /* 0x000fc800078e0018 */
[----:B------:R-:W-:Y:S01]  /*5780*/  IMAD.IADD R33, R25, 0x1, R33 ;  /* 0x0000000119217824 */ /* 0x000fe200078e0221 */
[----:B------:R-:W-:Y:S01]  /*5790*/  LEA R25, P0, R26, R24, 0x3 ;  /* 0x000000181a197211 */ /* 0x000fe200078018ff */
[----:B------:R-:W-:Y:S01]  /*57a0*/  IMAD R34, R40, -0x2, R35 ;  /* 0xfffffffe28227824 */ /* 0x000fe200078e0223 */
[----:B------:R-:W-:Y:S02]  /*57b0*/  IADD3 R24, P1, R24, UR4, RZ ;  /* 0x0000000418187c10 */ /* 0x000fe4000ff3e0ff */
[----:B------:R-:W-:Y:S02]  /*57c0*/  LEA.HI.X R27, R26, R33, R27, 0x3, P0 ;  /* 0x000000211a1b7211 */ /* 0x000fe400000f1c1b */
[----:B------:R-:W-:Y:S02]  /*57d0*/  FSETP.NEU.AND P0, PT, RZ, UR26, PT ;  /* 0x0000001aff007c0b */ /* 0x000fe4000bf0d000 */
[----:B------:R-:W-:Y:S01]  /*57e0*/  IADD3 R26, P2, R25, UR4, RZ ;  /* 0x00000004191a7c10 */ /* 0x000fe2000ff5e0ff */
[----:B------:R-:W-:Y:S01]  /*57f0*/  BSSY B0, `(.L_x_34) ;  /* 0x00008de000007945 */ /* 0x000fe20003800000 */
[----:B------:R-:W-:-:S02]  /*5800*/  IADD3.X R25, R33, UR5, RZ, P1, !PT ;  /* 0x0000000521197c10 */ /* 0x000fc40008ffe4ff */
[----:B------:R-:W-:Y:S01]  /*5810*/  IADD3.X R27, R27, UR5, RZ, P2, !PT ;  /* 0x000000051b1b7c10 */ /* 0x000fe200097fe4ff */
[----:B--2---:R-:W-:Y:S02]  /*5820*/  IMAD.IADD R39, R0, 0x1, -R32 ;  /* 0x0000000100277824 */ /* 0x004fe400078e0a20 */
[----:B------:R0:W5:Y:S01]  /*5830*/  LDL.LU R0, [R1+0x98] ;  /* 0x0000980001007983 */ /* 0x0001620000300800 */
[----:B------:R-:W-:-:S03]  /*5840*/  IMAD.IADD R34, R34, 0x1, -R37 ;  /* 0x0000000122227824 */ /* 0x000fc600078e0a25 */
[----:B------:R-:W-:Y:S05]  /*5850*/  @!P0 BRA `(.L_x_35) ;  /* 0x0000006800e08947 */ /* 0x000fea0003800000 */
[----:B-----5:R1:W-:Y:S01]  /*5860*/  STL [R1+0x98], R0 ;  /* 0x0000980001007387 */ /* 0x0203e20000100800 */
[----:B------:R-:W-:Y:S01]  /*5870*/  ULDC.64 UR4, c[0x0][0x5b8] ;  /* 0x00016e0000047ab9 */ /* 0x000fe20000000a00 */
[----:B------:R-:W-:Y:S02]  /*5880*/  ULDC.64 UR8, c[0x0][0x5a8] ;  /* 0x00016a0000087ab9 */ /* 0x000fe40000000a00 */
[----:B-1----:R-:W2:Y:S01]  /*5890*/  LDL.LU R0, [R1+0x74] ;  /* 0x0000740001007983 */ /* 0x002ea20000300800 */
[----:B------:R-:W-:Y:S01]  /*58a0*/  IMAD R32, R38, UR4, RZ ;  /* 0x0000000426207c24 */ /* 0x000fe2000f8e02ff */
[----:B------:R-:W-:Y:S01]  /*58b0*/  BSSY B1, `(.L_x_36) ;  /* 0x0000011000017945 */ /* 0x000fe20003800000 */
[----:B--2---:R-:W-:-:S04]  /*58c0*/  IMAD.WIDE.U32 R28, R0, UR4, R28 ;  /* 0x00000004001c7c25 */ /* 0x004fc8000f8e001c */
[----:B------:R-:W-:Y:S02]  /*58d0*/  IMAD R33, R0, UR5, R32 ;  /* 0x0000000500217c24 */ /* 0x000fe4000f8e0220 */
[----:B------:R1:W5:Y:S01]  /*58e0*/  LDL.LU R0, [R1+0x98] ;  /* 0x0000980001007983 */ /* 0x0003620000300800 */
[----:B------:R-:W-:Y:S01]  /*58f0*/  IADD3 R32, P0, R37, R28, RZ ;  /* 0x0000001c25207210 */ /* 0x000fe20007f1e0ff */
[----:B------:R-:W-:Y:S02]  /*5900*/  ULDC.64 UR4, c[0x0][0x5b0] ;  /* 0x00016c0000047ab9 */ /* 0x000fe40000000a00 */
[----:B------:R-:W-:Y:S01]  /*5910*/  IMAD R35, R31, UR4, RZ ;  /* 0x000000041f237c24 */ /* 0x000fe2000f8e02ff */
[----:B------:R-:W-:Y:S02]  /*5920*/  IADD3.X R33, R36, R29, R33, P0, !PT ;  /* 0x0000001d24217210 */ /* 0x000fe400007fe421 */
[----:B------:R-:W-:Y:S01]  /*5930*/  ISETP.GE.AND P0, PT, R39, 0x1, PT ;  /* 0x000000012700780c */ /* 0x000fe20003f06270 */
[----:B------:R-:W-:-:S02]  /*5940*/  IMAD R35, R30, UR5, R35 ;  /* 0x000000051e237c24 */ /* 0x000fc4000f8e0223 */
[----:B------:R-:W-:Y:S01]  /*5950*/  IMAD.WIDE.U32 R28, R30, UR4, R32 ;  /* 0x000000041e1c7c25 */ /* 0x000fe2000f8e0020 */
[----:B------:R-:W-:Y:S02]  /*5960*/  ISETP.LT.OR P2, PT, R34, 0x1, !P0 ;  /* 0x000000012200780c */ /* 0x000fe40004741670 */
[----:B------:R-:W-:-:S04]  /*5970*/  IADD3 R28, P1, R28, UR8, RZ ;  /* 0x000000081c1c7c10 */ /* 0x000fc8000ff3e0ff */
[--C-:B------:R-:W-:Y:S02]  /*5980*/  IADD3.X R29, R29, UR9, R35.reuse, P1, !PT ;  /* 0x000000091d1d7c10 */ /* 0x100fe40008ffe423 */
[----:B------:R-:W-:-:S05]  /*5990*/  PRMT R35, RZ, 0x7610, R35 ;  /* 0x00007610ff237816 */ /* 0x000fca0000000023 */
[----:B-1----:R-:W-:Y:S05]  /*59a0*/  @P2 BRA `(.L_x_37) ;  /* 0x0000000000042947 */ /* 0x002fea0003800000 */
[----:B------:R1:W5:Y:S02]  /*59b0*/  LDG.E.U8 R35, desc[UR24][R28.64] ;  /* 0x000000181c237981 */ /* 0x000364000c1e1100 */
.L_x_37:
[----:B------:R-:W-:Y:S05]  /*59c0*/  BSYNC B1 ;  /* 0x0000000000017941 */ /* 0x000fea0003800000 */
.L_x_36:
[----:B-----5:R-:W-:Y:S01]  /*59d0*/  LOP3.LUT R35, R35, 0xff, RZ, 0xc0, !PT ;  /* 0x000000ff23237812 */ /* 0x020fe200078ec0ff */
[----:B------:R-:W-:Y:S01]  /*59e0*/  BSSY B1, `(.L_x_38) ;  /* 0x000000b000017945 */ /* 0x000fe20003800000 */
[----:B------:R-:W-:Y:S02]  /*59f0*/  ISETP.LT.OR P3, PT, R34, 0x2, !P0 ;  /* 0x000000022200780c */ /* 0x000fe40004761670 */
[----:B------:R-:W-:-:S05]  /*5a00*/  F2FP.F16.E4M3.UNPACK_B R35, R35 ;  /* 0x00000023ff23723e */ /* 0x000fca00020006ff */
[----:B------:R-:W-:-:S05]  /*5a10*/  HADD2.F32 R35, -RZ, R35.H0_H0 ;  /* 0x20000023ff237230 */ /* 0x000fca0000004100 */
[----:B------:R-:W-:Y:S01]  /*5a20*/  FMUL R36, R35, UR26 ;  /* 0x0000001a23247c20 */ /* 0x000fe20008400000 */
[----:B------:R-:W-:-:S03]  /*5a30*/  PRMT R35, RZ, 0x7610, R35 ;  /* 0x00007610ff237816 */ /* 0x000fc60000000023 */
[----:B------:R-:W-:-:S05]  /*5a40*/  FFMA R36, R227, UR27, R36 ;  /* 0x0000001be3247c23 */ /* 0x000fca0008000024 */
[----:B------:R-:W-:-:S05]  /*5a50*/  F2FP.SATFINITE.E4M3.F32.PACK_AB_MERGE_C R37, RZ, R36, RZ ;  /* 0x00000024ff25723e */ /* 0x000fca00048070ff */
[----:B------:R2:W-:Y:S01]  /*5a60*/  @!P2 STG.E.U8 desc[UR24][R24.64], R37 ;  /* 0x000000251800a986 */ /* 0x0005e2000c101118 */
[----:B------:R-:W-:Y:S05]  /*5a70*/  @P3 BRA `(.L_x_39) ;  /* 0x0000000000043947 */ /* 0x000fea0003800000 */
[----:B------:R4:W5:Y:S02]  /*5a80*/  LDG.E.U8 R35, desc[UR24][R28.64+0x1] ;  /* 0x000001181c237981 */ /* 0x000964000c1e1100 */
.L_x_39:
[----:B------:R-:W-:Y:S05]  /*5a90*/  BSYNC B1 ;  /* 0x0000000000017941 */ /* 0x000fea0003800000 */
.L_x_38:
[----:B-----5:R-:W-:Y:S01]  /*5aa0*/  LOP3.LUT R35, R35, 0xff, RZ, 0xc0, !PT ;  /* 0x000000ff23237812 */ /* 0x020fe200078ec0ff */
[----:B------:R-:W-:Y:S01]  /*5ab0*/  BSSY B1, `(.L_x_40) ;  /* 0x0000013000017945 */ /* 0x000fe20003800000 */
[----:B--2---:R-:W-:Y:S02]  /*5ac0*/  IADD3 R37, P1, R30, 0x8, RZ ;  /* 0x000000081e257810 */ /* 0x004fe40007f3e0ff */
[----:B------:R-:W-:-:S03]  /*5ad0*/  F2FP.F16.E4M3.UNPACK_B R35, R35 ;  /* 0x00000023ff23723e */ /* 0x000fc600020006ff */
[----:B------:R-:W-:Y:S01]  /*5ae0*/  IMAD.X R30, RZ, RZ, R31, P1 ;  /* 0x000000ffff1e7224 */ /* 0x000fe200008e061f */
[----:B------:R-:W-:Y:S01]  /*5af0*/  ISETP.GE.AND P1, PT, R39, 0x9, PT ;  /* 0x000000092700780c */ /* 0x000fe20003f26270 */
[----:B------:R-:W-:Y:S02]  /*5b00*/  HADD2.F32 R35, -RZ, R35.H0_H0 ;  /* 0x20000023ff237230 */ /* 0x000fe40000004100 */
[----:B------:R-:W-:Y:S01]  /*5b10*/  IMAD R30, R30, UR4, RZ ;  /* 0x000000041e1e7c24 */ /* 0x000fe2000f8e02ff */
[----:B------:R-:W-:Y:S01]  /*5b20*/  ISETP.LT.OR P4, PT, R34, 0x1, !P1 ;  /* 0x000000012200780c */ /* 0x000fe20004f81670 */
[----:B------:R-:W-:-:S04]  /*5b30*/  IMAD.WIDE.U32 R32, R37, UR4, R32 ;  /* 0x0000000425207c25 */ /* 0x000fc8000f8e0020 */
[----:B------:R-:W-:Y:S01]  /*5b40*/  FMUL R35, R35, UR26 ;  /* 0x0000001a23237c20 */ /* 0x000fe20008400000 */
[----:B------:R-:W-:-:S03]  /*5b50*/  IMAD R37, R37, UR5, R30 ;  /* 0x0000000525257c24 */ /* 0x000fc6000f8e021e */
[----:B------:R-:W-:Y:S01]  /*5b60*/  FFMA R35, R226, UR27, R35 ;  /* 0x0000001be2237c23 */ /* 0x000fe20008000023 */
[----:B------:R-:W-:Y:S02]  /*5b70*/  IADD3 R30, P2, R32, UR8, RZ ;  /* 0x00000008201e7c10 */ /* 0x000fe4000ff5e0ff */
[----:B------:R-:W-:Y:S02]  /*5b80*/  PRMT R32, RZ, 0x7610, R32 ;  /* 0x00007610ff207816 */ /* 0x000fe40000000020 */
[----:B------:R-:W-:Y:S02]  /*5b90*/  F2FP.SATFINITE.E4M3.F32.PACK_AB_MERGE_C R35, RZ, R35, RZ ;  /* 0x00000023ff23723e */ /* 0x000fe400048070ff */
[----:B------:R-:W-:-:S03]  /*5ba0*/  IADD3.X R31, R33, UR9, R37, P2, !PT ;  /* 0x00000009211f7c10 */ /* 0x000fc600097fe425 */
[----:B------:R2:W-:Y:S01]  /*5bb0*/  @!P3 STG.E.U8 desc[UR24][R24.64+0x1], R35 ;  /* 0x000001231800b986 */ /* 0x0005e2000c101118 */
[----:B------:R-:W-:Y:S05]  /*5bc0*/  @P4 BRA `(.L_x_41) ;  /* 0x0000000000044947 */ /* 0x000fea0003800000 */
[----:B------:R0:W5:Y:S02]  /*5bd0*/  LDG.E.U8 R32, desc[UR24][R30.64] ;  /* 0x000000181e207981 */ /* 0x000164000c1e1100 */
.L_x_41:
[----:B------:R-:W-:Y:S05]  /*5be0*/  BSYNC B1 ;  /* 0x0000000000017941 */ /* 0x000fea0003800000 */
.L_x_40:
[----:B-----5:R-:W-:Y:S01]  /*5bf0*/  LOP3.LUT R32, R32, 0xff, RZ, 0xc0, !PT ;  /* 0x000000ff20207812 */ /* 0x020fe200078ec0ff */
[----:B------:R-:W-:Y:S01]  /*5c00*/  BSSY B1, `(.L_x_42) ;  /* 0x000000b000017945 */ /* 0x000fe20003800000 */
[----:B------:R-:W-:Y:S02]  /*5c10*/  ISETP.LT.OR P2, PT, R34, 0x2, !P1 ;  /* 0x000000022200780c */ /* 0x000fe40004f41670 */
[----:B------:R-:W-:-:S05]  /*5c20*/  F2FP.F16.E4M3.UNPACK_B R32, R32 ;  /* 0x00000020ff20723e */ /* 0x000fca00020006ff */
[----:B------:R-:W-:-:S05]  /*5c30*/  HADD2.F32 R32, -RZ, R32.H0_H0 ;  /* 0x20000020ff207230 */ /* 0x000fca0000004100 */
[----:B------:R-:W-:-:S04]  /*5c40*/  FMUL R32, R32, UR26 ;  /* 0x0000001a20207c20 */ /* 0x000fc80008400000 */
[----:B------:R-:W-:-:S05]  /*5c50*/  FFMA R32, R225, UR27, R32 ;  /* 0x0000001be1207c23 */ /* 0x000fca0008000020 */
[----:B------:R-:W-:Y:S02]  /*5c60*/  F2FP.SATFINITE.E4M3.F32.PACK_AB_MERGE_C R33, RZ, R32, RZ ;  /* 0x00000020ff21723e */ /* 0x000fe400048070ff */
[----:B------:R-:W-:-:S03]  /*5c70*/  PRMT R32, RZ, 0x7610, R32 ;  /* 0x00007610ff207816 */ /* 0x000fc60000000020 */
[----:B------:R0:W-:Y:S01]  /*5c80*/  @!P4 STG.E.U8 desc[UR24][R26.64], R33 ;  /* 0x000000211a00c986 */ /* 0x0001e2000c101118 */
[----:B------:R-:W-:Y:S05]  /*5c90*/  @P2 BRA `(.L_x_43) ;  /* 0x0000000000042947 */ /* 0x000fea0003800000 */
[----:B------:R0:W5:Y:S02]  /*5ca0*/  LDG.E.U8 R32, desc[UR24][R30.64+0x1] ;  /* 0x000001181e207981 */ /* 0x000164000c1e1100 */
.L_x_43:
[----:B------:R-:W-:Y:S05]  /*5cb0*/  BSYNC B1 ;  /* 0x0000000000017941 */ /* 0x000fea0003800000 */
.L_x_42:
[----:B-----5:R-:W-:Y:S01]  /*5cc0*/  LOP3.LUT R32, R32, 0xff, RZ, 0xc0, !PT ;  /* 0x000000ff20207812 */ /* 0x020fe200078ec0ff */
[----:B------:R-:W-:Y:S01]  /*5cd0*/  BSSY B1, `(.L_x_44) ;  /* 0x000000b000017945 */ /* 0x000fe20003800000 */
[----:B------:R-:W-:Y:S02]  /*5ce0*/  ISETP.LT.OR P3, PT, R34, 0x9, !P0 ;  /* 0x000000092200780c */ /* 0x000fe40004761670 */
[----:B------:R-:W-:-:S05]  /*5cf0*/  F2FP.F16.E4M3.UNPACK_B R32, R32 ;  /* 0x00000020ff20723e */ /* 0x000fca00020006ff */
[----:B------:R-:W-:-:S05]  /*5d00*/  HADD2.F32 R32, -RZ, R32.H0_H0 ;  /* 0x20000020ff207230 */ /* 0x000fca0000004100 */
[----:B0-----:R-:W-:Y:S01]  /*5d10*/  FMUL R33, R32, UR26 ;  /* 0x0000001a20217c20 */ /* 0x001fe20008400000 */
[----:B------:R-:W-:-:S03]  /*5d20*/  PRMT R32, RZ, 0x7610, R32 ;  /* 0x00007610ff207816 */ /* 0x000fc60000000020 */
[----:B------:R-:W-:-:S05]  /*5d30*/  FFMA R33, R224, UR27, R33 ;  /* 0x0000001be0217c23 */ /* 0x000fca0008000021 */
[----:B------:R-:W-:-:S05]  /*5d40*/  F2FP.SATFINITE.E4M3.F32.PACK_AB_MERGE_C R33, RZ, R33, RZ ;  /* 0x00000021ff21723e */ /* 0x000fca00048070ff */
[----:B------:R0:W-:Y:S01]  /*5d50*/  @!P2 STG.E.U8 desc[UR24][R26.64+0x1], R33 ;  /* 0x000001211a00a986 */ /* 0x0001e2000c101118 */
[----:B------:R-:W-:Y:S05]  /*5d60*/  @P3 BRA `(.L_x_45) ;  /* 0x0000000000043947 */ /* 0x000fea0003800000 */
[----:B------:R0:W5:Y:S02]  /*5d70*/  LDG.E.U8 R32, desc[UR24][R28.64+0x8] ;  /* 0x000008181c207981 */ /* 0x000164000c1e1100 */
.L_x_45:
[----:B------:R-:W-:Y:S05]  /*5d80*/  BSYNC B1 ;  /* 0x0000000000017941 */ /* 0x000fea0003800000 */
.L_x_44:
[----:B-----5:R-:W-:Y:S01]  /*5d90*/  LOP3.LUT R32, R32, 0xff, RZ, 0xc0, !PT ;  /* 0x000000ff20207812 */ /* 0x020fe200078ec0ff */
[----:B------:R-:W-:Y:S01]  /*5da0*/  BSSY B1, `(.L_x_46) ;  /* 0x000000b000017945 */ /* 0x000fe20003800000 */
[----:B------:R-:W-:Y:S02]  /*5db0*/  ISETP.LT.OR P2, PT, R34, 0xa, !P0 ;  /* 0x0000000a2200780c */ /* 0x000fe40004741670 */
[----:B------:R-:W-:-:S05]  /*5dc0*/  F2FP.F16.E4M3.UNPACK_B R32, R32 ;  /* 0x00000020ff20723e */ /* 0x000fca00020006ff */
[----:B------:R-:W-:-:S05]  /*5dd0*/  HADD2.F32 R32, -RZ, R32.H0_H0 ;  /* 0x20000020ff207230 */ /* 0x000fca0000004100 */
[----:B------:R-:W-:-:S04]  /*5de0*/  FMUL R32, R32, UR26 ;  /* 0x0000001a20207c20 */ /* 0x000fc80008400000 */
[----:B------:R-:W-:-:S05]  /*5df0*/  FFMA R32, R223, UR27, R32 ;  /* 0x0000001bdf207c23 */ /* 0x000fca0008000020 */
[----:B0-----:R-:W-:Y:S02]  /*5e00*/  F2FP.SATFINITE.E4M3.F32.PACK_AB_MERGE_C R33, RZ, R32, RZ ;  /* 0x00000020ff21723e */ /* 0x001fe400048070ff */
[----:B------:R-:W-:-:S03]  /*5e10*/  PRMT R32, RZ, 0x7610, R32 ;  /* 0x00007610ff207816 */ /* 0x000fc60000000020 */
[----:B------:R0:W-:Y:S01]  /*5e20*/  @!P3 STG.E.U8 desc[UR24][R24.64+0x8], R33 ;  /* 0x000008211800b986 */ /* 0x0001e2000c101118 */
[----:B------:R-:W-:Y:S05]  /*5e30*/  @P2 BRA `(.L_x_47) ;  /* 0x0000000000042947 */ /* 0x000fea0003800000 */
[----:B------:R0:W5:Y:S02]  /*5e40*/  LDG.E.U8 R32, desc[UR24][R28.64+0x9] ;  /* 0x000009181c207981 */ /* 0x000164000c1e1100 */
.L_x_47:
[----:B------:R-:W-:Y:S05]  /*5e50*/  BSYNC B1 ;  /* 0x0000000000017941 */ /* 0x000fea0003800000 */
.L_x_46:
        /* <DEDUP_REMOVED lines=12> */
.L_x_49:
[----:B------:R-:W-:Y:S05]  /*5f20*/  BSYNC B1 ;  /* 0x0000000000017941 */ /* 0x000fea0003800000 */
.L_x_48:
        /* <DEDUP_REMOVED lines=12> */
.L_x_51:
[----:B------:R-:W-:Y:S05]  /*5ff0*/  BSYNC B1 ;  /* 0x0000000000017941 */ /* 0x000fea0003800000 */
.L_x_50:
        /* <DEDUP_REMOVED lines=12> */
.L_x_53:
[----:B------:R-:W-:Y:S05]  /*60c0*/  BSYNC B1 ;  /* 0x0000000000017941 */ /* 0x000fea0003800000 */
.L_x_52:
        /* <DEDUP_REMOVED lines=12> */
.L_x_55:
[----:B------:R-:W-:Y:S05]  /*6190*/  BSYNC B1 ;  /* 0x0000000000017941 */ /* 0x000fea0003800000 */
.L_x_54:
        /* <DEDUP_REMOVED lines=12> */
.L_x_57:
[----:B------:R-:W-:Y:S05]  /*6260*/  BSYNC B1 ;  /* 0x0000000000017941 */ /* 0x000fea0003800000 */
.L_x_56:
        /* <DEDUP_REMOVED lines=12> */
.L_x_59:
[----:B------:R-:W-:Y:S05]  /*6330*/  BSYNC B1 ;  /* 0x0000000000017941 */ /* 0x000fea0003800000 */
.L_x_58:
        /* <DEDUP_REMOVED lines=12> */
.L_x_61:
[----:B------:R-:W-:Y:S05]  /*6400*/  BSYNC B1 ;  /* 0x0000000000017941 */ /* 0x000fea0003800000 */
.L_x_60:
        /* <DEDUP_REMOVED lines=12> */
.L_x_63:
[----:B------:R-:W-:Y:S05]  /*64d0*/  BSYNC B1 ;  /* 0x0000000000017941 */ /* 0x000fea0003800000 */
.L_x_62:
        /* <DEDUP_REMOVED lines=12> */
.L_x_65:
[----:B------:R-:W-:Y:S05]  /*65a0*/  BSYNC B1 ;  /* 0x0000000000017941 */ /* 0x000fea0003800000 */
.L_x_64:
        /* <DEDUP_REMOVED lines=12> */
.L_x_67:
[----:B------:R-:W-:Y:S05]  /*6670*/  BSYNC B1 ;  /* 0x0000000000017941 */ /* 0x000fea0003800000 */
.L_x_66:
        /* <DEDUP_REMOVED lines=12> */
.L_x_69:
[----:B------:R-:W-:Y:S05]  /*6740*/  BSYNC B1 ;  /* 0x0000000000017941 */ /* 0x000fea0003800000 */
.L_x_68:
        /* <DEDUP_REMOVED lines=12> */
.L_x_71:
[----:B------:R-:W-:Y:S05]  /*6810*/  BSYNC B1 ;  /* 0x0000000000017941 */ /* 0x000fea0003800000 */
.L_x_70:
        /* <DEDUP_REMOVED lines=12> */
.L_x_73:
[----:B------:R-:W-:Y:S05]  /*68e0*/  BSYNC B1 ;  /* 0x0000000000017941 */ /* 0x000fea0003800000 */
.L_x_72:
        /* <DEDUP_REMOVED lines=12> */
.L_x_75:
[----:B------:R-:W-:Y:S05]  /*69b0*/  BSYNC B1 ;  /* 0x0000000000017941 */ /* 0x000fea0003800000 */
.L_x_74:
        /* <DEDUP_REMOVED lines=12> */
.L_x_77:
[----:B------:R-:W-:Y:S05]  /*6a80*/  BSYNC B1 ;  /* 0x0000000000017941 */ /* 0x000fea0003800000 */
.L_x_76:
        /* <DEDUP_REMOVED lines=12> */
.L_x_79:
[----:B------:R-:W-:Y:S05]  /*6b50*/  BSYNC B1 ;  /* 0x0000000000017941 */ /* 0x000fea0003800000 */
.L_x_78:
        /* <DEDUP_REMOVED lines=12> */
.L_x_81:
[----:B------:R-:W-:Y:S05]  /*6c20*/  BSYNC B1 ;  /* 0x0000000000017941 */ /* 0x000fea0003800000 */
.L_x_80:
        /* <DEDUP_REMOVED lines=12> */
.L_x_83:
[----:B------:R-:W-:Y:S05]  /*6cf0*/  BSYNC B1 ;  /* 0x0000000000017941 */ /* 0x000fea0003800000 */
.L_x_82:
        /* <DEDUP_REMOVED lines=12> */
.L_x_85:
[----:B------:R-:W-:Y:S05]  /*6dc0*/  BSYNC B1 ;  /* 0x0000000000017941 */ /* 0x000fea0003800000 */
.L_x_84:
        /* <DEDUP_REMOVED lines=12> */
.L_x_87:
[----:B------:R-:W-:Y:S05]  /*6e90*/  BSYNC B1 ;  /* 0x0000000000017941 */ /* 0x000fea0003800000 */
.L_x_86:
        /* <DEDUP_REMOVED lines=12> */
.L_x_89:
[----:B------:R-:W-:Y:S05]  /*6f60*/  BSYNC B1 ;  /* 0x0000000000017941 */ /* 0x000fea0003800000 */
.L_x_88:
        /* <DEDUP_REMOVED lines=12> */
.L_x_91:
[----:B------:R-:W-:Y:S05]  /*7030*/  BSYNC B1 ;  /* 0x0000000000017941 */ /* 0x000fea0003800000 */
.L_x_90:
        /* <DEDUP_REMOVED lines=12> */
.L_x_93:
[----:B------:R-:W-:Y:S05]  /*7100*/  BSYNC B1 ;  /* 0x0000000000017941 */ /* 0x000fea0003800000 */
.L_x_92:
        /* <DEDUP_REMOVED lines=12> */
.L_x_95:
[----:B------:R-:W-:Y:S05]  /*71d0*/  BSYNC B1 ;  /* 0x0000000000017941 */ /* 0x000fea0003800000 */
.L_x_94:
        /* <DEDUP_REMOVED lines=12> */
.L_x_97:
[----:B------:R-:W-:Y:S05]  /*72a0*/  BSYNC B1 ;  /* 0x0000000000017941 */ /* 0x000fea0003800000 */
.L_x_96:
        /* <DEDUP_REMOVED lines=12> */
.L_x_99:
[----:B------:R-:W-:Y:S05]  /*7370*/  BSYNC B1 ;  /* 0x0000000000017941 */ /* 0x000fea0003800000 */
.L_x_98:
        /* <DEDUP_REMOVED lines=12> */
.L_x_101:
[----:B------:R-:W-:Y:S05]  /*7440*/  BSYNC B1 ;  /* 0x0000000000017941 */ /* 0x000fea0003800000 */
.L_x_100:
        /* <DEDUP_REMOVED lines=12> */
.L_x_103:
[----:B------:R-:W-:Y:S05]  /*7510*/  BSYNC B1 ;  /* 0x0000000000017941 */ /* 0x000fea0003800000 */
.L_x_102:
        /* <DEDUP_REMOVED lines=12> */
.L_x_105:
[----:B------:R-:W-:Y:S05]  /*75e0*/  BSYNC B1 ;  /* 0x0000000000017941 */ /* 0x000fea0003800000 */
.L_x_104:
        /* <DEDUP_REMOVED lines=12> */
.L_x_107:
[----:B------:R-:W-:Y:S05]  /*76b0*/  BSYNC B1 ;  /* 0x0000000000017941 */ /* 0x000fea0003800000 */
.L_x_106:
        /* <DEDUP_REMOVED lines=12> */
.L_x_109:
[----:B------:R-:W-:Y:S05]  /*7780*/  BSYNC B1 ;  /* 0x0000000000017941 */ /* 0x000fea0003800000 */
.L_x_108:
        /* <DEDUP_REMOVED lines=12> */
.L_x_111:
[----:B------:R-:W-:Y:S05]  /*7850*/  BSYNC B1 ;  /* 0x0000000000017941 */ /* 0x000fea0003800000 */
.L_x_110:
        /* <DEDUP_REMOVED lines=12> */
.L_x_113:
[----:B------:R-:W-:Y:S05]  /*7920*/  BSYNC B1 ;  /* 0x0000000000017941 */ /* 0x000fea0003800000 */
.L_x_112:
        /* <DEDUP_REMOVED lines=12> */
.L_x_115:
[----:B------:R-:W-:Y:S05]  /*79f0*/  BSYNC B1 ;  /* 0x0000000000017941 */ /* 0x000fea0003800000 */
.L_x_114:
        /* <DEDUP_REMOVED lines=12> */
.L_x_117:
[----:B------:R-:W-:Y:S05]  /*7ac0*/  BSYNC B1 ;  /* 0x0000000000017941 */ /* 0x000fea0003800000 */
.L_x_116:
        /* <DEDUP_REMOVED lines=12> */
.L_x_119:
[----:B------:R-:W-:Y:S05]  /*7b90*/  BSYNC B1 ;  /* 0x0000000000017941 */ /* 0x000fea0003800000 */
.L_x_118:
        /* <DEDUP_REMOVED lines=12> */
.L_x_121:
[----:B------:R-:W-:Y:S05]  /*7c60*/  BSYNC B1 ;  /* 0x0000000000017941 */ /* 0x000fea0003800000 */
.L_x_120:
        /* <DEDUP_REMOVED lines=12> */
.L_x_123:
[----:B------:R-:W-:Y:S05]  /*7d30*/  BSYNC B1 ;  /* 0x0000000000017941 */ /* 0x000fea0003800000 */
.L_x_122:
        /* <DEDUP_REMOVED lines=12> */
.L_x_125:
[----:B------:R-:W-:Y:S05]  /*7e00*/  BSYNC B1 ;  /* 0x0000000000017941 */ /* 0x000fea0003800000 */
.L_x_124:
        /* <DEDUP_REMOVED lines=12> */
.L_x_127:
[----:B------:R-:W-:Y:S05]  /*7ed0*/  BSYNC B1 ;  /* 0x0000000000017941 */ /* 0x000fea0003800000 */
.L_x_126:
        /* <DEDUP_REMOVED lines=12> */
.L_x_129:
[----:B------:R-:W-:Y:S05]  /*7fa0*/  BSYNC B1 ;  /* 0x0000000000017941 */ /* 0x000fea0003800000 */
.L_x_128:
        /* <DEDUP_REMOVED lines=12> */
.L_x_131:
[----:B------:R-:W-:Y:S05]  /*8070*/  BSYNC B1 ;  /* 0x0000000000017941 */ /* 0x000fea0003800000 */
.L_x_130:
        /* <DEDUP_REMOVED lines=12> */
.L_x_133:
[----:B------:R-:W-:Y:S05]  /*8140*/  BSYNC B1 ;  /* 0x0000000000017941 */ /* 0x000fea0003800000 */
.L_x_132:
        /* <DEDUP_REMOVED lines=12> */
.L_x_135:
[----:B------:R-:W-:Y:S05]  /*8210*/  BSYNC B1 ;  /* 0x0000000000017941 */ /* 0x000fea0003800000 */
.L_x_134:
        /* <DEDUP_REMOVED lines=12> */
.L_x_137:
[----:B------:R-:W-:Y:S05]  /*82e0*/  BSYNC B1 ;  /* 0x0000000000017941 */ /* 0x000fea0003800000 */
.L_x_136:
        /* <DEDUP_REMOVED lines=12> */
.L_x_139:
[----:B------:R-:W-:Y:S05]  /*83b0*/  BSYNC B1 ;  /* 0x0000000000017941 */ /* 0x000fea0003800000 */
.L_x_138:
        /* <DEDUP_REMOVED lines=12> */
.L_x_141:
[----:B------:R-:W-:Y:S05]  /*8480*/  BSYNC B1 ;  /* 0x0000000000017941 */ /* 0x000fea0003800000 */
.L_x_140:
        /* <DEDUP_REMOVED lines=12> */
.L_x_143:
[----:B------:R-:W-:Y:S05]  /*8550*/  BSYNC B1 ;  /* 0x0000000000017941 */ /* 0x000fea0003800000 */
.L_x_142:
        /* <DEDUP_REMOVED lines=12> */
.L_x_145:
[----:B------:R-:W-:Y:S05]  /*8620*/  BSYNC B1 ;  /* 0x0000000000017941 */ /* 0x000fea0003800000 */
.L_x_144:
        /* <DEDUP_REMOVED lines=12> */
.L_x_147:
[----:B------:R-:W-:Y:S05]  /*86f0*/  BSYNC B1 ;  /* 0x0000000000017941 */ /* 0x000fea0003800000 */
.L_x_146:
        /* <DEDUP_REMOVED lines=12> */
.L_x_149:
[----:B------:R-:W-:Y:S05]  /*87c0*/  BSYNC B1 ;  /* 0x0000000000017941 */ /* 0x000fea0003800000 */
.L_x_148:
        /* <DEDUP_REMOVED lines=12> */
.L_x_151:
[----:B------:R-:W-:Y:S05]  /*8890*/  BSYNC B1 ;  /* 0x0000000000017941 */ /* 0x000fea0003800000 */
.L_x_150:
        /* <DEDUP_REMOVED lines=12> */
.L_x_153:
[----:B------:R-:W-:Y:S05]  /*8960*/  BSYNC B1 ;  /* 0x0000000000017941 */ /* 0x000fea0003800000 */
.L_x_152:
        /* <DEDUP_REMOVED lines=12> */
.L_x_155:
[----:B------:R-:W-:Y:S05]  /*8a30*/  BSYNC B1 ;  /* 0x0000000000017941 */ /* 0x000fea0003800000 */
.L_x_154:
        /* <DEDUP_REMOVED lines=12> */
.L_x_157:
[----:B------:R-:W-:Y:S05]  /*8b00*/  BSYNC B1 ;  /* 0x0000000000017941 */ /* 0x000fea0003800000 */
.L_x_156:
        /* <DEDUP_REMOVED lines=12> */
.L_x_159:
[----:B------:R-:W-:Y:S05]  /*8bd0*/  BSYNC B1 ;  /* 0x0000000000017941 */ /* 0x000fea0003800000 */
.L_x_158:
        /* <DEDUP_REMOVED lines=12> */
.L_x_161:
[----:B------:R-:W-:Y:S05]  /*8ca0*/  BSYNC B1 ;  /* 0x0000000000017941 */ /* 0x000fea0003800000 */
.L_x_160:
        /* <DEDUP_REMOVED lines=12> */
.L_x_163:
[----:B------:R-:W-:Y:S05]  /*8d70*/  BSYNC B1 ;  /* 0x0000000000017941 */ /* 0x000fea0003800000 */
.L_x_162:
        /* <DEDUP_REMOVED lines=12> */
.L_x_165:
[----:B------:R-:W-:Y:S05]  /*8e40*/  BSYNC B1 ;  /* 0x0000000000017941 */ /* 0x000fea0003800000 */
.L_x_164:
        /* <DEDUP_REMOVED lines=12> */
.L_x_167:
[----:B------:R-:W-:Y:S05]  /*8f10*/  BSYNC B1 ;  /* 0x0000000000017941 */ /* 0x000fea0003800000 */
.L_x_166:
        /* <DEDUP_REMOVED lines=12> */
.L_x_169:
[----:B------:R-:W-:Y:S05]  /*8fe0*/  BSYNC B1 ;  /* 0x0000000000017941 */ /* 0x000fea0003800000 */
.L_x_168:
        /* <DEDUP_REMOVED lines=12> */
.L_x_171:
[----:B------:R-:W-:Y:S05]  /*90b0*/  BSYNC B1 ;  /* 0x0000000000017941 */ /* 0x000fea0003800000 */
.L_x_170:
        /* <DEDUP_REMOVED lines=12> */
.L_x_173:
[----:B------:R-:W-:Y:S05]  /*9180*/  BSYNC B1 ;  /* 0x0000000000017941 */ /* 0x000fea0003800000 */
.L_x_172:
        /* <DEDUP_REMOVED lines=12> */
.L_x_175:
[----:B------:R-:W-:Y:S05]  /*9250*/  BSYNC B1 ;  /* 0x0000000000017941 */ /* 0x000fea0003800000 */
.L_x_174:
        /* <DEDUP_REMOVED lines=12> */
.L_x_177:
[----:B------:R-:W-:Y:S05]  /*9320*/  BSYNC B1 ;  /* 0x0000000000017941 */ /* 0x000fea0003800000 */
.L_x_176:
        /* <DEDUP_REMOVED lines=12> */
.L_x_179:
[----:B------:R-:W-:Y:S05]  /*93f0*/  BSYNC B1 ;  /* 0x0000000000017941 */ /* 0x000fea0003800000 */
.L_x_178:
        /* <DEDUP_REMOVED lines=12> */
.L_x_181:
[----:B------:R-:W-:Y:S05]  /*94c0*/  BSYNC B1 ;  /* 0x0000000000017941 */ /* 0x000fea0003800000 */
.L_x_180:
        /* <DEDUP_REMOVED lines=12> */
.L_x_183:
[----:B------:R-:W-:Y:S05]  /*9590*/  BSYNC B1 ;  /* 0x0000000000017941 */ /* 0x000fea0003800000 */
.L_x_182:
        /* <DEDUP_REMOVED lines=12> */
.L_x_185:
[----:B------:R-:W-:Y:S05]  /*9660*/  BSYNC B1 ;  /* 0x0000000000017941 */ /* 0x000fea0003800000 */
.L_x_184:
        /* <DEDUP_REMOVED lines=12> */
.L_x_187:
[----:B------:R-:W-:Y:S05]  /*9730*/  BSYNC B1 ;  /* 0x0000000000017941 */ /* 0x000fea0003800000 */
.L_x_186:
        /* <DEDUP_REMOVED lines=12> */
.L_x_189:
[----:B------:R-:W-:Y:S05]  /*9800*/  BSYNC B1 ;  /* 0x0000000000017941 */ /* 0x000fea0003800000 */
.L_x_188:
[----:B-----5:R-:W-:Y:S01]  /*9810*/  LOP3.LUT R32, R32, 0xff, RZ, 0xc0, !PT ;  /* 0x000000ff20207812 */ /* 0x020fe200078ec0ff */
[----:B------:R-:W-:Y:S01]  /*9820*/  BSSY B1, `(.L_x_190) ;  /* 0x000000b000017945 */ /* 0x000fe20003800000 */
[----:B------:R-:W-:Y:S02]  /*9830*/  ISETP.LT.OR P2, PT, R34, 0x9a, !P0 ;  /* 0x0000009a2200780c */ /* 0x000fe40004741670 */
[----:B------:R-:W-:-:S05]  /*9840*/  F2FP.F16.E4M3.UNPACK_B R32, R32 ;  /* 0x00000020ff20723e */ /* 0x000fca00020006ff */
[----:B------:R-:W-:-:S05]  /*9850*/  HADD2.F32 R32, -RZ, R32.H0_H0 ;  /* 0x20000020ff207230 */ /* 0x000fca0000004100 */
[----:B------:R-:W-:-:S04]  /*9860*/  FMUL R32, R32, UR26 ;  /* 0x0000001a20207c20 */ /* 0x000fc80008400000 */
[----:B------:R-:W-:Y:S01]  /*9870*/  FFMA R32, R23, UR27, R32 ;  /* 0x0000001b17207c23 */ /* 0x000fe20008000020 */
[----:B------:R-:W-:-:S04]  /*9880*/  PRMT R23, RZ, 0x7610, R23 ;  /* 0x00007610ff177816 */ /* 0x000fc80000000017 */
[----:B0-----:R-:W-:-:S05]  /*9890*/  F2FP.SATFINITE.E4M3.F32.PACK_AB_MERGE_C R33, RZ, R32, RZ ;  /* 0x00000020ff21723e */ /* 0x001fca00048070ff */
[----:B------:R0:W-:Y:S01]  /*98a0*/  @!P3 STG.E.U8 desc[UR24][R24.64+0x98], R33 ;  /* 0x000098211800b986 */ /* 0x0001e2000c101118 */
[----:B------:R-:W-:Y:S05]  /*98b0*/  @P2 BRA `(.L_x_191) ;  /* 0x0000000000042947 */ /* 0x000fea0003800000 */
[----:B------:R0:W5:Y:S02]  /*98c0*/  LDG.E.U8 R23, desc[UR24][R28.64+0x99] ;  /* 0x000099181c177981 */ /* 0x000164000c1e1100 */
.L_x_191:
[----:B------:R-:W-:Y:S05]  /*98d0*/  BSYNC B1 ;  /* 0x0000000000017941 */ /* 0x000fea0003800000 */
.L_x_190:
        /* <DEDUP_REMOVED lines=8> */
[----:B------:R-:W-:-:S05]  /*9960*/  F2FP.SATFINITE.E4M3.F32.PACK_AB_MERGE_C R23, RZ, R23, RZ ;  /* 0x00000017ff17723e */ /* 0x000fca00048070ff */
[----:B------:R0:W-:Y:S01]  /*9970*/  @!P2 STG.E.U8 desc[UR24][R24.64+0x99], R23 ;  /* 0x000099171800a986 */ /* 0x0001e2000c101118 */
[----:B------:R-:W-:Y:S05]  /*9980*/  @P3 BRA `(.L_x_193) ;  /* 0x0000000000043947 */ /* 0x000fea0003800000 */
[----:B------:R0:W5:Y:S02]  /*9990*/  LDG.E.U8 R22, desc[UR24][R30.64+0x98] ;  /* 0x000098181e167981 */ /* 0x000164000c1e1100 */
.L_x_193:
[----:B------:R-:W-:Y:S05]  /*99a0*/  BSYNC B1 ;  /* 0x0000000000017941 */ /* 0x000fea0003800000 */
.L_x_192:
        /* <DEDUP_REMOVED lines=12> */
.L_x_195:
[----:B------:R-:W-:Y:S05]  /*9a70*/  BSYNC B1 ;  /* 0x0000000000017941 */ /* 0x000fea0003800000 */
.L_x_194:
        /* <DEDUP_REMOVED lines=12> */
.L_x_197:
[----:B------:R-:W-:Y:S05]  /*9b40*/  BSYNC B1 ;  /* 0x0000000000017941 */ /* 0x000fea0003800000 */
.L_x_196:
        /* <DEDUP_REMOVED lines=12> */
.L_x_199:
[----:B------:R-:W-:Y:S05]  /*9c10*/  BSYNC B1 ;  /* 0x0000000000017941 */ /* 0x000fea0003800000 */
.L_x_198:
        /* <DEDUP_REMOVED lines=12> */
.L_x_201:
[----:B------:R-:W-:Y:S05]  /*9ce0*/  BSYNC B1 ;  /* 0x0000000000017941 */ /* 0x000fea0003800000 */
.L_x_200:
        /* <DEDUP_REMOVED lines=12> */
.L_x_203:
[----:B------:R-:W-:Y:S05]  /*9db0*/  BSYNC B1 ;  /* 0x0000000000017941 */ /* 0x000fea0003800000 */
.L_x_202:
        /* <DEDUP_REMOVED lines=12> */
.L_x_205:
[----:B------:R-:W-:Y:S05]  /*9e80*/  BSYNC B1 ;  /* 0x0000000000017941 */ /* 0x000fea0003800000 */
.L_x_204:
        /* <DEDUP_REMOVED lines=12> */
.L_x_207:
[----:B------:R-:W-:Y:S05]  /*9f50*/  BSYNC B1 ;  /* 0x0000000000017941 */ /* 0x000fea0003800000 */
.L_x_206:
        /* <DEDUP_REMOVED lines=12> */
.L_x_209:
[----:B------:R-:W-:Y:S05]  /*a020*/  BSYNC B1 ;  /* 0x0000000000017941 */ /* 0x000fea0003800000 */
.L_x_208:
        /* <DEDUP_REMOVED lines=12> */
.L_x_211:
[----:B------:R-:W-:Y:S05]  /*a0f0*/  BSYNC B1 ;  /* 0x0000000000017941 */ /* 0x000fea0003800000 */
.L_x_210:
        /* <DEDUP_REMOVED lines=12> */
.L_x_213:
[----:B------:R-:W-:Y:S05]  /*a1c0*/  BSYNC B1 ;  /* 0x0000000000017941 */ /* 0x000fea0003800000 */
.L_x_212:
        /* <DEDUP_REMOVED lines=12> */
.L_x_215:
[----:B------:R-:W-:Y:S05]  /*a290*/  BSYNC B1 ;  /* 0x0000000000017941 */ /* 0x000fea0003800000 */
.L_x_214:
        /* <DEDUP_REMOVED lines=12> */
.L_x_217:
[----:B------:R-:W-:Y:S05]  /*a360*/  BSYNC B1 ;  /* 0x0000000000017941 */ /* 0x000fea0003800000 */
.L_x_216:
        /* <DEDUP_REMOVED lines=12> */
.L_x_219:
[----:B------:R-:W-:Y:S05]  /*a430*/  BSYNC B1 ;  /* 0x0000000000017941 */ /* 0x000fea0003800000 */
.L_x_218:
        /* <DEDUP_REMOVED lines=12> */
.L_x_221:
[----:B------:R-:W-:Y:S05]  /*a500*/  BSYNC B1 ;  /* 0x0000000000017941 */ /* 0x000fea0003800000 */
.L_x_220:
        /* <DEDUP_REMOVED lines=12> */
.L_x_223:
[----:B------:R-:W-:Y:S05]  /*a5d0*/  BSYNC B1 ;  /* 0x0000000000017941 */ /* 0x000fea0003800000 */
.L_x_222:
        /* <DEDUP_REMOVED lines=12> */
.L_x_225:
[----:B------:R-:W-:Y:S05]  /*a6a0*/  BSYNC B1 ;  /* 0x0000000000017941 */ /* 0x000fea0003800000 */
.L_x_224:
        /* <DEDUP_REMOVED lines=12> */
.L_x_227:
[----:B------:R-:W-:Y:S05]  /*a770*/  BSYNC B1 ;  /* 0x0000000000017941 */ /* 0x000fea0003800000 */
.L_x_226:
        /* <DEDUP_REMOVED lines=12> */
.L_x_229:
[----:B------:R-:W-:Y:S05]  /*a840*/  BSYNC B1 ;  /* 0x0000000000017941 */ /* 0x000fea0003800000 */
.L_x_228:
        /* <DEDUP_REMOVED lines=12> */
.L_x_231:
[----:B------:R-:W-:Y:S05]  /*a910*/  BSYNC B1 ;  /* 0x0000000000017941 */ /* 0x000fea0003800000 */
.L_x_230:
        /* <DEDUP_REMOVED lines=12> */
.L_x_233:
[----:B------:R-:W-:Y:S05]  /*a9e0*/  BSYNC B1 ;  /* 0x0000000000017941 */ /* 0x000fea0003800000 */
.L_x_232:
[----:B-----5:R-:W-:Y:S01]  /*a9f0*/  LOP3.LUT R2, R2, 0xff, RZ, 0xc0, !PT ;  /* 0x000000ff02027812 */ /* 0x020fe200078ec0ff */
[----:B------:R-:W-:Y:S01]  /*aa00*/  BSSY B1, `(.L_x_234) ;  /* 0x000000b000017945 */ /* 0x000fe20003800000 */
[----:B------:R-:W-:Y:S02]  /*aa10*/  ISETP.LT.OR P2, PT, R34, 0xc2, !P1 ;  /* 0x000000c22200780c */ /* 0x000fe40004f41670 */
[----:B------:R-:W-:-:S05]  /*aa20*/  F2FP.F16.E4M3.UNPACK_B R2, R2 ;  /* 0x00000002ff02723e */ /* 0x000fca00020006ff */
[----:B------:R-:W-:-:S05]  /*aa30*/  HADD2.F32 R2, -RZ, R2.H0_H0 ;  /* 0x20000002ff027230 */ /* 0x000fca0000004100 */
[----:B0-----:R-:W-:-:S04]  /*aa40*/  FMUL R3, R2, UR26 ;  /* 0x0000001a02037c20 */ /* 0x001fc80008400000 */
[----:B------:R-:W-:Y:S01]  /*aa50*/  FFMA R3, R0, UR27, R3 ;  /* 0x0000001b00037c23 */ /* 0x000fe20008000003 */
[----:B------:R-:W-:-:S04]  /*aa60*/  PRMT R0, RZ, 0x7610, R0 ;  /* 0x00007610ff007816 */ /* 0x000fc80000000000 */
[----:B------:R-:W-:-:S05]  /*aa70*/  F2FP.SATFINITE.E4M3.F32.PACK_AB_MERGE_C R3, RZ, R3, RZ ;  /* 0x00000003ff03723e */ /* 0x000fca00048070ff */
[----:B------:R0:W-:Y:S01]  /*aa80*/  @!P3 STG.E.U8 desc[UR24][R26.64+0xc0], R3 ;  /* 0x0000c0031a00b986 */ /* 0x0001e2000c101118 */
[----:B------:R-:W-:Y:S05]  /*aa90*/  @P2 BRA `(.L_x_235) ;  /* 0x0000000000042947 */ /* 0x000fea0003800000 */
[----:B------:R0:W5:Y:S02]  /*aaa0*/  LDG.E.U8 R0, desc[UR24][R30.64+0xc1] ;  /* 0x0000c1181e007981 */ /* 0x000164000c1e1100 */
.L_x_235:
[----:B------:R-:W-:Y:S05]  /*aab0*/  BSYNC B1 ;  /* 0x0000000000017941 */ /* 0x000fea0003800000 */
.L_x_234:
[----:B------:R-:W2:Y:S01]  /*aac0*/  LDL.LU R2, [R1] ;  /* 0x0000000001027983 */ /* 0x000ea20000300800 */
[----:B-----5:R-:W-:Y:S01]  /*aad0*/  LOP3.LUT R0, R0, 0xff, RZ, 0xc0, !PT ;  /* 0x000000ff00007812 */ /* 0x020fe200078ec0ff */
[----:B------:R-:W-:Y:S01]  /*aae0*/  BSSY B1, `(.L_x_236) ;  /* 0x000000b000017945 */ /* 0x000fe20003800000 */
[----:B------:R-:W-:Y:S02]  /*aaf0*/  ISETP.LT.OR P3, PT, R34, 0xc9, !P0 ;  /* 0x000000c92200780c */ /* 0x000fe40004761670 */
[----:B------:R-:W-:-:S05]  /*ab00*/  F2FP.F16.E4M3.UNPACK_B R0, R0 ;  /* 0x00000000ff00723e */ /* 0x000fca00020006ff */
[----:B------:R-:W-:-:S05]  /*ab10*/  HADD2.F32 R0, -RZ, R0.H0_H0 ;  /* 0x20000000ff007230 */ /* 0x000fca0000004100 */
[----:B------:R-:W-:-:S04]  /*ab20*/  FMUL R0, R0, UR26 ;  /* 0x0000001a00007c20 */ /* 0x000fc80008400000 */
[----:B--2---:R-:W-:-:S05]  /*ab30*/  FFMA R0, R2, UR27, R0 ;  /* 0x0000001b02007c23 */ /* 0x004fca0008000000 */
[----:B0-----:R-:W-:Y:S02]  /*ab40*/  F2FP.SATFINITE.E4M3.F32.PACK_AB_MERGE_C R3, RZ, R0, RZ ;  /* 0x00000000ff03723e */ /* 0x001fe400048070ff */
[----:B------:R-:W-:-:S03]  /*ab50*/  PRMT R0, RZ, 0x7610, R0 ;  /* 0x00007610ff007816 */ /* 0x000fc60000000000 */
[----:B------:R0:W-:Y:S01]  /*ab60*/  @!P2 STG.E.U8 desc[UR24][R26.64+0xc1], R3 ;  /* 0x0000c1031a00a986 */ /* 0x0001e2000c101118 */
[----:B------:R-:W-:Y:S05]  /*ab70*/  @P3 BRA `(.L_x_237) ;  /* 0x0000000000043947 */ /* 0x000fea0003800000 */
[----:B------:R2:W5:Y:S02]  /*ab80*/  LDG.E.U8 R0, desc[UR24][R28.64+0xc8] ;  /* 0x0000c8181c007981 */ /* 0x000564000c1e1100 */
.L_x_237:
[----:B------:R-:W-:Y:S05]  /*ab90*/  BSYNC B1 ;  /* 0x0000000000017941 */ /* 0x000fea0003800000 */
.L_x_236:
[----:B------:R-:W3:Y:S01]  /*aba0*/  LDL.LU R2, [R1+0x4] ;  /* 0x0000040001027983 */ /* 0x000ee20000300800 */
[----:B-----5:R-:W-:Y:S01]  /*abb0*/  LOP3.LUT R0, R0, 0xff, RZ, 0xc0, !PT ;  /* 0x000000ff00007812 */ /* 0x020fe200078ec0ff */
[----:B------:R-:W-:Y:S01]  /*abc0*/  BSSY B1, `(.L_x_238) ;  /* 0x000000b000017945 */ /* 0x000fe20003800000 */
[----:B------:R-:W-:Y:S02]  /*abd0*/  ISETP.LT.OR P2, PT, R34, 0xca, !P0 ;  /* 0x000000ca2200780c */ /* 0x000fe40004741670 */
[----:B------:R-:W-:-:S05]  /*abe0*/  F2FP.F16.E4M3.UNPACK_B R0, R0 ;  /* 0x00000000ff00723e */ /* 0x000fca00020006ff */
[----:B------:R-:W-:-:S05]  /*abf0*/  HADD2.F32 R0, -RZ, R0.H0_H0 ;  /* 0x20000000ff007230 */ /* 0x000fca0000004100 */
[----:B------:R-:W-:-:S04]  /*ac00*/  FMUL R0, R0, UR26 ;  /* 0x0000001a00007c20 */ /* 0x000fc80008400000 */
[----:B---3--:R-:W-:-:S05]  /*ac10*/  FFMA R0, R2, UR27, R0 ;  /* 0x0000001b02007c23 */ /* 0x008fca0008000000 */
[----:B0-----:R-:W-:Y:S02]  /*ac20*/  F2FP.SATFINITE.E4M3.F32.PACK_AB_MERGE_C R3, RZ, R0, RZ ;  /* 0x00000000ff03723e */ /* 0x001fe400048070ff */
[----:B------:R-:W-:-:S03]  /*ac30*/  PRMT R0, RZ, 0x7610, R0 ;  /* 0x00007610ff007816 */ /* 0x000fc60000000000 */
[----:B------:R0:W-:Y:S01]  /*ac40*/  @!P3 STG.E.U8 desc[UR24][R24.64+0xc8], R3 ;  /* 0x0000c8031800b986 */ /* 0x0001e2000c101118 */
[----:B------:R-:W-:Y:S05]  /*ac50*/  @P2 BRA `(.L_x_239) ;  /* 0x0000000000042947 */ /* 0x000fea0003800000 */
[----:B------:R3:W5:Y:S02]  /*ac60*/  LDG.E.U8 R0, desc[UR24][R28.64+0xc9] ;  /* 0x0000c9181c007981 */ /* 0x000764000c1e1100 */
.L_x_239:
[----:B------:R-:W-:Y:S05]  /*ac70*/  BSYNC B1 ;  /* 0x0000000000017941 */ /* 0x000fea0003800000 */
.L_x_238:
[----:B------:R-:W2:Y:S01]  /*ac80*/  LDL.LU R2, [R1+0x8] ;  /* 0x0000080001027983 */ /* 0x000ea20000300800 */
        /* <DEDUP_REMOVED lines=12> */
.L_x_241:
[----:B------:R-:W-:Y:S05]  /*ad50*/  BSYNC B1 ;  /* 0x0000000000017941 */ /* 0x000fea0003800000 */
.L_x_240:
        /* <DEDUP_REMOVED lines=13> */
.L_x_243:
[----:B------:R-:W-:Y:S05]  /*ae30*/  BSYNC B1 ;  /* 0x0000000000017941 */ /* 0x000fea0003800000 */
.L_x_242:
        /* <DEDUP_REMOVED lines=13> */
.L_x_245:
[----:B------:R-:W-:Y:S05]  /*af10*/  BSYNC B1 ;  /* 0x0000000000017941 */ /* 0x000fea0003800000 */
.L_x_244:
        /* <DEDUP_REMOVED lines=13> */
.L_x_247:
[----:B------:R-:W-:Y:S05]  /*aff0*/  BSYNC B1 ;  /* 0x0000000000017941 */ /* 0x000fea0003800000 */
.L_x_246:
        /* <DEDUP_REMOVED lines=13> */
.L_x_249:
[----:B------:R-:W-:Y:S05]  /*b0d0*/  BSYNC B1 ;  /* 0x0000000000017941 */ /* 0x000fea0003800000 */
.L_x_248:
        /* <DEDUP_REMOVED lines=13> */
.L_x_251:
[----:B------:R-:W-:Y:S05]  /*b1b0*/  BSYNC B1 ;  /* 0x0000000000017941 */ /* 0x000fea0003800000 */
.L_x_250:
        /* <DEDUP_REMOVED lines=13> */
.L_x_253:
[----:B------:R-:W-:Y:S05]  /*b290*/  BSYNC B1 ;  /* 0x0000000000017941 */ /* 0x000fea0003800000 */
.L_x_252:
        /* <DEDUP_REMOVED lines=13> */
.L_x_255:
[----:B------:R-:W-:Y:S05]  /*b370*/  BSYNC B1 ;  /* 0x0000000000017941 */ /* 0x000fea0003800000 */
.L_x_254:
        /* <DEDUP_REMOVED lines=13> */
.L_x_257:
[----:B------:R-:W-:Y:S05]  /*b450*/  BSYNC B1 ;  /* 0x0000000000017941 */ /* 0x000fea0003800000 */
.L_x_256:
        /* <DEDUP_REMOVED lines=13> */
.L_x_259:
[----:B------:R-:W-:Y:S05]  /*b530*/  BSYNC B1 ;  /* 0x0000000000017941 */ /* 0x000fea0003800000 */
.L_x_258:
        /* <DEDUP_REMOVED lines=13> */
.L_x_261:
[----:B------:R-:W-:Y:S05]  /*b610*/  BSYNC B1 ;  /* 0x0000000000017941 */ /* 0x000fea0003800000 */
.L_x_260:
        /* <DEDUP_REMOVED lines=13> */
.L_x_263:
[----:B------:R-:W-:Y:S05]  /*b6f0*/  BSYNC B1 ;  /* 0x0000000000017941 */ /* 0x000fea0003800000 */
.L_x_262:
        /* <DEDUP_REMOVED lines=13> */
.L_x_265:
[----:B------:R-:W-:Y:S05]  /*b7d0*/  BSYNC B1 ;  /* 0x0000000000017941 */ /* 0x000fea0003800000 */
.L_x_264:
        /* <DEDUP_REMOVED lines=13> */
.L_x_267:
[----:B------:R-:W-:Y:S05]  /*b8b0*/  BSYNC B1 ;  /* 0x0000000000017941 */ /* 0x000fea0003800000 */
.L_x_266:
        /* <DEDUP_REMOVED lines=13> */
.L_x_269:
[----:B------:R-:W-:Y:S05]  /*b990*/  BSYNC B1 ;  /* 0x0000000000017941 */ /* 0x000fea0003800000 */
.L_x_268:
        /* <DEDUP_REMOVED lines=13> */
.L_x_271:
[----:B------:R-:W-:Y:S05]  /*ba70*/  BSYNC B1 ;  /* 0x0000000000017941 */ /* 0x000fea0003800000 */
.L_x_270:
        /* <DEDUP_REMOVED lines=13> */
.L_x_273:
[----:B------:R-:W-:Y:S05]  /*bb50*/  BSYNC B1 ;  /* 0x0000000000017941 */ /* 0x000fea0003800000 */
.L_x_272:
        /* <DEDUP_REMOVED lines=13> */
.L_x_275:
[----:B------:R-:W-:Y:S05]  /*bc30*/  BSYNC B1 ;  /* 0x0000000000017941 */ /* 0x000fea0003800000 */
.L_x_274:
        /* <DEDUP_REMOVED lines=13> */
.L_x_277:
[----:B------:R-:W-:Y:S05]  /*bd10*/  BSYNC B1 ;  /* 0x0000000000017941 */ /* 0x000fea0003800000 */
.L_x_276:
        /* <DEDUP_REMOVED lines=13> */
.L_x_279:
[----:B------:R-:W-:Y:S05]  /*bdf0*/  BSYNC B1 ;  /* 0x0000000000017941 */ /* 0x000fea0003800000 */
.L_x_278:
        /* <DEDUP_REMOVED lines=13> */
.L_x_281:
[----:B------:R-:W-:Y:S05]  /*bed0*/  BSYNC B1 ;  /* 0x0000000000017941 */ /* 0x000fea0003800000 */
.L_x_280:
        /* <DEDUP_REMOVED lines=13> */
.L_x_283:
[----:B------:R-:W-:Y:S05]  /*bfb0*/  BSYNC B1 ;  /* 0x0000000000017941 */ /* 0x000fea0003800000 */
.L_x_282:
        /* <DEDUP_REMOVED lines=13> */
.L_x_285:
[----:B------:R-:W-:Y:S05]  /*c090*/  BSYNC B1 ;  /* 0x0000000000017941 */ /* 0x000fea0003800000 */
.L_x_284:
        /* <DEDUP_REMOVED lines=13> */
.L_x_287:
[----:B------:R-:W-:Y:S05]  /*c170*/  BSYNC B1 ;  /* 0x0000000000017941 */ /* 0x000fea0003800000 */
.L_x_286:
        /* <DEDUP_REMOVED lines=13> */
.L_x_289:
[----:B------:R-:W-:Y:S05]  /*c250*/  BSYNC B1 ;  /* 0x0000000000017941 */ /* 0x000fea0003800000 */
.L_x_288:
        /* <DEDUP_REMOVED lines=13> */
.L_x_291:
[----:B------:R-:W-:Y:S05]  /*c330*/  BSYNC B1 ;  /* 0x0000000000017941 */ /* 0x000fea0003800000 */
.L_x_290:
[----:B------:R-:W-:Y:S05]  /*c340*/  @P1 BRA `(.L_x_292) ;  /* 0x0000002000a01947 */ /* 0x000fea0003800000 */
[----:B------:R-:W2:Y:S01]  /*c350*/  LDL.LU R2, [R1+0x70] ;  /* 0x0000700001027983 */ /* 0x000ea20000300800 */
[----:B-----5:R-:W-:-:S04]  /*c360*/  LOP3.LUT R0, R0, 0xff, RZ, 0xc0, !PT ;  /* 0x000000ff00007812 */ /* 0x020fc800078ec0ff */
[----:B------:R-:W-:-:S05]  /*c370*/  F2FP.F16.E4M3.UNPACK_B R0, R0 ;  /* 0x00000000ff00723e */ /* 0x000fca00020006ff */
[----:B------:R-:W-:-:S05]  /*c380*/  HADD2.F32 R0, -RZ, R0.H0_H0 ;  /* 0x20000000ff007230 */ /* 0x000fca0000004100 */
[----:B------:R-:W-:-:S04]  /*c390*/  FMUL R0, R0, UR26 ;  /* 0x0000001a00007c20 */ /* 0x000fc80008400000 */
[----:B--2---:R-:W-:-:S05]  /*c3a0*/  FFMA R0, R2, UR27, R0 ;  /* 0x0000001b02007c23 */ /* 0x004fca0008000000 */
[----:B0-----:R-:W-:-:S05]  /*c3b0*/  F2FP.SATFINITE.E4M3.F32.PACK_AB_MERGE_C R3, RZ, R0, RZ ;  /* 0x00000000ff03723e */ /* 0x001fca00048070ff */
[----:B------:R0:W-:Y:S01]  /*c3c0*/  STG.E.U8 desc[UR24][R26.64+0xf9], R3 ;  /* 0x0000f9031a007986 */ /* 0x0001e2000c101118 */
[----:B------:R-:W-:Y:S05]  /*c3d0*/  BRA `(.L_x_292) ;  /* 0x00000020007c7947 */ /* 0x000fea0003800000 */
.L_x_35:
[----:B------:R-:W-:Y:S01]  /*c3e0*/  ISETP.GE.AND P1, PT, R39, 0x1, PT ;  /* 0x000000012700780c */ /* 0x000fe20003f26270 */
[----:B------:R-:W-:Y:S01]  /*c3f0*/  FMUL R226, R226, UR27 ;  /* 0x0000001be2e27c20 */ /* 0x000fe20008400000 */
[----:B------:R-:W-:Y:S02]  /*c400*/  FMUL R227, R227, UR27 ;  /* 0x0000001be3e37c20 */ /* 0x000fe40008400000 */
[C---:B------:R-:W-:Y:S02]  /*c410*/  ISETP.LT.OR P3, PT, R34.reuse, 0x2, !P1 ;  /* 0x000000022200780c */ /* 0x040fe40004f61670 */
[----:B------:R-:W-:Y:S02]  /*c420*/  ISETP.LT.OR P2, PT, R34, 0x1, !P1 ;  /* 0x000000012200780c */ /* 0x000fe40004f41670 */
[----:B------:R-:W-:Y:S02]  /*c430*/  F2FP.SATFINITE.E4M3.F32.PACK_AB_MERGE_C R29, RZ, R226, RZ ;  /* 0x000000e2ff1d723e */ /* 0x000fe400048070ff */
[----:B------:R-:W-:-:S02]  /*c440*/  F2FP.SATFINITE.E4M3.F32.PACK_AB_MERGE_C R227, RZ, R227, RZ ;  /* 0x000000e3ffe3723e */ /* 0x000fc400048070ff */
[----:B------:R-:W-:Y:S01]  /*c450*/  ISETP.GE.AND P0, PT, R39, 0x9, PT ;  /* 0x000000092700780c */ /* 0x000fe20003f06270 */
[----:B------:R-:W-:Y:S01]  /*c460*/  FMUL R225, R225, UR27 ;  /* 0x0000001be1e17c20 */ /* 0x000fe20008400000 */
[----:B------:R-:W-:Y:S01]  /*c470*/  ISETP.LT.OR P5, PT, R34, 0x9, !P1 ;  /* 0x000000092200780c */ /* 0x000fe20004fa1670 */
[----:B------:R-:W-:Y:S01]  /*c480*/  FMUL R224, R224, UR27 ;  /* 0x0000001be0e07c20 */ /* 0x000fe20008400000 */
[C---:B------:R-:W-:Y:S01]  /*c490*/  ISETP.LT.OR P4, PT, R34.reuse, 0x2, !P0 ;  /* 0x000000022200780c */ /* 0x040fe20004781670 */
[----:B------:R1:W-:Y:S01]  /*c4a0*/  @!P3 STG.E.U8 desc[UR24][R24.64+0x1], R29 ;  /* 0x0000011d1800b986 */ /* 0x0003e2000c101118 */
[C---:B------:R-:W-:Y:S02]  /*c4b0*/  ISETP.LT.OR P3, PT, R34.reuse, 0x1, !P0 ;  /* 0x000000012200780c */ /* 0x040fe40004761670 */
[C---:B------:R-:W-:Y:S01]  /*c4c0*/  ISETP.LT.OR P6, PT, R34.reuse, 0xa, !P1 ;  /* 0x0000000a2200780c */ /* 0x040fe20004fc1670 */
[----:B------:R2:W-:Y:S01]  /*c4d0*/  @!P2 STG.E.U8 desc[UR24][R24.64], R227 ;  /* 0x000000e31800a986 */ /* 0x0005e2000c101118 */
[----:B------:R-:W-:Y:S01]  /*c4e0*/  ISETP.LT.OR P2, PT, R34, 0x9, !P0 ;  /* 0x000000092200780c */ /* 0x000fe20004741670 */
[----:B------:R-:W-:Y:S01]  /*c4f0*/  FMUL R223, R223, UR27 ;  /* 0x0000001bdfdf7c20 */ /* 0x000fe20008400000 */
[----:B------:R-:W-:Y:S01]  /*c500*/  FMUL R222, R222, UR27 ;  /* 0x0000001bdede7c20 */ /* 0x000fe20008400000 */
[----:B------:R-:W-:Y:S01]  /*c510*/  FMUL R221, R221, UR27 ;  /* 0x0000001bdddd7c20 */ /* 0x000fe20008400000 */
[----:B------:R-:W-:Y:S01]  /*c520*/  F2FP.SATFINITE.E4M3.F32.PACK_AB_MERGE_C R225, RZ, R225, RZ ;  /* 0x000000e1ffe1723e */ /* 0x000fe200048070ff */
[----:B------:R-:W4:Y:S01]  /*c530*/  LDL.LU R226, [R1+0x10] ;  /* 0x0000100001e27983 */ /* 0x000f220000300800 */
[----:B------:R-:W-:-:S02]  /*c540*/  F2FP.SATFINITE.E4M3.F32.PACK_AB_MERGE_C R223, RZ, R223, RZ ;  /* 0x000000dfffdf723e */ /* 0x000fc400048070ff */
[----:B-1----:R-:W-:Y:S02]  /*c550*/  F2FP.SATFINITE.E4M3.F32.PACK_AB_MERGE_C R29, RZ, R224, RZ ;  /* 0x000000e0ff1d723e */ /* 0x002fe400048070ff */
[----:B------:R-:W-:Y:S01]  /*c560*/  F2FP.SATFINITE.E4M3.F32.PACK_AB_MERGE_C R31, RZ, R222, RZ ;  /* 0x000000deff1f723e */ /* 0x000fe200048070ff */
[----:B--2---:R-:W2:Y:S01]  /*c570*/  LDL.LU R227, [R1+0xc] ;  /* 0x00000c0001e37983 */ /* 0x004ea20000300800 */
[----:B------:R-:W-:Y:S01]  /*c580*/  F2FP.SATFINITE.E4M3.F32.PACK_AB_MERGE_C R221, RZ, R221, RZ ;  /* 0x000000ddffdd723e */ /* 0x000fe200048070ff */
[----:B------:R-:W-:Y:S02]  /*c590*/  FMUL R220, R220, UR27 ;  /* 0x0000001bdcdc7c20 */ /* 0x000fe40008400000 */
[----:B------:R-:W3:Y:S04]  /*c5a0*/  LDL.LU R224, [R1+0x8] ;  /* 0x0000080001e07983 */ /* 0x000ee80000300800 */
[----:B------:R-:W4:Y:S04]  /*c5b0*/  LDL.LU R222, [R1+0x4] ;  /* 0x0000040001de7983 */ /* 0x000f280000300800 */
[----:B------:R1:W-:Y:S04]  /*c5c0*/  @!P3 STG.E.U8 desc[UR24][R26.64], R225 ;  /* 0x000000e11a00b986 */ /* 0x0003e8000c101118 */
[----:B------:R0:W-:Y:S04]  /*c5d0*/  @!P4 STG.E.U8 desc[UR24][R26.64+0x1], R29 ;  /* 0x0000011d1a00c986 */ /* 0x0001e8000c101118 */
[----:B------:R0:W-:Y:S04]  /*c5e0*/  @!P5 STG.E.U8 desc[UR24][R24.64+0x8], R223 ;  /* 0x000008df1800d986 */ /* 0x0001e8000c101118 */
[----:B-1----:R-:W2:Y:S04]  /*c5f0*/  LDL.LU R225, [R1+0x1c] ;  /* 0x00001c0001e17983 */ /* 0x002ea80000300800 */
[----:B------:R-:W-:Y:S01]  /*c600*/  @!P6 STG.E.U8 desc[UR24][R24.64+0x9], R31 ;  /* 0x0000091f1800e986 */ /* 0x000fe2000c101118 */
[----:B0-----:R-:W-:-:S03]  /*c610*/  F2FP.SATFINITE.E4M3.F32.PACK_AB_MERGE_C R29, RZ, R220, RZ ;  /* 0x000000dcff1d723e */ /* 0x001fc600048070ff */
[----:B------:R-:W2:Y:S01]  /*c620*/  LDL.LU R223, [R1+0x18] ;  /* 0x0000180001df7983 */ /* 0x000ea20000300800 */
[----:B------:R-:W-:-:S03]  /*c630*/  ISETP.LT.OR P3, PT, R34, 0xa, !P0 ;  /* 0x0000000a2200780c */ /* 0x000fc60004761670 */
[----:B------:R0:W-:Y:S04]  /*c640*/  @!P2 STG.E.U8 desc[UR24][R26.64+0x8], R221 ;  /* 0x000008dd1a00a986 */ /* 0x0001e8000c101118 */
[----:B0-----:R-:W2:Y:S01]  /*c650*/  LDL.LU R221, [R1+0x14] ;  /* 0x0000140001dd7983 */ /* 0x001ea20000300800 */
[C---:B------:R-:W-:Y:S01]  /*c660*/  ISETP.LT.OR P2, PT, R34.reuse, 0x11, !P1 ;  /* 0x000000112200780c */ /* 0x040fe20004f41670 */
[----:B------:R-:W-:Y:S01]  /*c670*/  FMUL R219, R219, UR27 ;  /* 0x0000001bdbdb7c20 */ /* 0x000fe20008400000 */
[C---:B------:R-:W-:Y:S01]  /*c680*/  ISETP.LT.OR P4, PT, R34.reuse, 0x12, !P1 ;  /* 0x000000122200780c */ /* 0x040fe20004f81670 */
[----:B------:R-:W3:Y:S01]  /*c690*/  LDL.LU R220, [R1] ;  /* 0x0000000001dc7983 */ /* 0x000ee20000300800 */
[----:B------:R-:W-:Y:S01]  /*c6a0*/  ISETP.LT.OR P5, PT, R34, 0x11, !P0 ;  /* 0x000000112200780c */ /* 0x000fe200047a1670 */
[----:B------:R-:W-:Y:S01]  /*c6b0*/  FMUL R218, R218, UR27 ;  /* 0x0000001bdada7c20 */ /* 0x000fe20008400000 */
[----:B------:R-:W-:Y:S01]  /*c6c0*/  ISETP.LT.OR P6, PT, R34, 0x12, !P0 ;  /* 0x000000122200780c */ /* 0x000fe200047c1670 */
[----:B------:R-:W-:Y:S01]  /*c6d0*/  FMUL R217, R217, UR27 ;  /* 0x0000001bd9d97c20 */ /* 0x000fe20008400000 */
[----:B------:R-:W-:Y:S01]  /*c6e0*/  FMUL R216, R216, UR27 ;  /* 0x0000001bd8d87c20 */ /* 0x000fe20008400000 */
[----:B------:R-:W-:-:S02]  /*c6f0*/  F2FP.SATFINITE.E4M3.F32.PACK_AB_MERGE_C R219, RZ, R219, RZ ;  /* 0x000000dbffdb723e */ /* 0x000fc400048070ff */
[----:B------:R-:W-:Y:S02]  /*c700*/  F2FP.SATFINITE.E4M3.F32.PACK_AB_MERGE_C R31, RZ, R218, RZ ;  /* 0x000000daff1f723e */ /* 0x000fe400048070ff */
[----:B------:R-:W-:Y:S02]  /*c710*/  F2FP.SATFINITE.E4M3.F32.PACK_AB_MERGE_C R217, RZ, R217, RZ ;  /* 0x000000d9ffd9723e */ /* 0x000fe400048070ff */
[----:B------:R-:W-:Y:S01]  /*c720*/  F2FP.SATFINITE.E4M3.F32.PACK_AB_MERGE_C R33, RZ, R216, RZ ;  /* 0x000000d8ff21723e */ /* 0x000fe200048070ff */
[----:B------:R0:W-:Y:S01]  /*c730*/  @!P3 STG.E.U8 desc[UR24][R26.64+0x9], R29 ;  /* 0x0000091d1a00b986 */ /* 0x0001e2000c101118 */
[----:B------:R-:W-:-:S03]  /*c740*/  ISETP.LT.OR P3, PT, R34, 0x19, !P1 ;  /* 0x000000192200780c */ /* 0x000fc60004f61670 */
[----:B------:R-:W-:Y:S01]  /*c750*/  @!P2 STG.E.U8 desc[UR24][R24.64+0x10], R219 ;  /* 0x000010db1800a986 */ /* 0x000fe2000c101118 */
[----:B------:R-:W-:-:S03]  /*c760*/  ISETP.LT.OR P2, PT, R34, 0x21, !P1 ;  /* 0x000000212200780c */ /* 0x000fc60004f41670 */
[----:B------:R1:W-:Y:S01]  /*c770*/  @!P4 STG.E.U8 desc[UR24][R24.64+0x11], R31 ;  /* 0x0000111f1800c986 */ /* 0x0003e2000c101118 */
[----:B------:R-:W-:-:S03]  /*c780*/  ISETP.LT.OR P4, PT, R34, 0x1a, !P1 ;  /* 0x0000001a2200780c */ /* 0x000fc60004f81670 */
[----:B------:R-:W-:Y:S01]  /*c790*/  @!P5 STG.E.U8 desc[UR24][R26.64+0x10], R217 ;  /* 0x000010d91a00d986 */ /* 0x000fe2000c101118 */
[----:B------:R-:W-:-:S03]  /*c7a0*/  ISETP.LT.OR P5, PT, R34, 0x19, !P0 ;  /* 0x000000192200780c */ /* 0x000fc600047a1670 */
[----:B------:R-:W-:Y:S01]  /*c7b0*/  @!P6 STG.E.U8 desc[UR24][R26.64+0x11], R33 ;  /* 0x000011211a00e986 */ /* 0x000fe2000c101118 */
[----:B------:R-:W-:Y:S01]  /*c7c0*/  ISETP.LT.OR P6, PT, R34, 0x1a, !P0 ;  /* 0x0000001a2200780c */ /* 0x000fe200047c1670 */
[----:B------:R-:W-:Y:S01]  /*c7d0*/  FMUL R215, R215, UR27 ;  /* 0x0000001bd7d77c20 */ /* 0x000fe20008400000 */
[----:B------:R-:W-:Y:S01]  /*c7e0*/  FMUL R214, R214, UR27 ;  /* 0x0000001bd6d67c20 */ /* 0x000fe20008400000 */
[----:B------:R-:W-:Y:S01]  /*c7f0*/  FMUL R213, R213, UR27 ;  /* 0x0000001bd5d57c20 */ /* 0x000fe20008400000 */
[----:B------:R-:W-:Y:S01]  /*c800*/  FMUL R212, R212, UR27 ;  /* 0x0000001bd4d47c20 */ /* 0x000fe20008400000 */
[----:B------:R-:W-:Y:S01]  /*c810*/  FMUL R211, R211, UR27 ;  /* 0x0000001bd3d37c20 */ /* 0x000fe20008400000 */
[----:B------:R-:W-:Y:S02]  /*c820*/  F2FP.SATFINITE.E4M3.F32.PACK_AB_MERGE_C R215, RZ, R215, RZ ;  /* 0x000000d7ffd7723e */ /* 0x000fe400048070ff */
[----:B0-----:R-:W-:Y:S02]  /*c830*/  F2FP.SATFINITE.E4M3.F32.PACK_AB_MERGE_C R29, RZ, R214, RZ ;  /* 0x000000d6ff1d723e */ /* 0x001fe400048070ff */
[----:B------:R-:W-:-:S02]  /*c840*/  F2FP.SATFINITE.E4M3.F32.PACK_AB_MERGE_C R213, RZ, R213, RZ ;  /* 0x000000d5ffd5723e */ /* 0x000fc400048070ff */
[----:B-1----:R-:W-:Y:S02]  /*c850*/  F2FP.SATFINITE.E4M3.F32.PACK_AB_MERGE_C R31, RZ, R212, RZ ;  /* 0x000000d4ff1f723e */ /* 0x002fe400048070ff */
[----:B------:R-:W-:Y:S01]  /*c860*/  F2FP.SATFINITE.E4M3.F32.PACK_AB_MERGE_C R211, RZ, R211, RZ ;  /* 0x000000d3ffd3723e */ /* 0x000fe200048070ff */
[----:B------:R-:W-:Y:S01]  /*c870*/  @!P3 STG.E.U8 desc[UR24][R24.64+0x18], R215 ;  /* 0x000018d71800b986 */ /* 0x000fe2000c101118 */
[----:B------:R-:W-:-:S03]  /*c880*/  ISETP.LT.OR P3, PT, R34, 0x22, !P1 ;  /* 0x000000222200780c */ /* 0x000fc60004f61670 */
[----:B------:R0:W-:Y:S01]  /*c890*/  @!P4 STG.E.U8 desc[UR24][R24.64+0x19], R29 ;  /* 0x0000191d1800c986 */ /* 0x0001e2000c101118 */
[----:B------:R-:W-:-:S03]  /*c8a0*/  ISETP.LT.OR P4, PT, R34, 0x22, !P0 ;  /* 0x000000222200780c */ /* 0x000fc60004781670 */
[----:B------:R-:W-:Y:S01]  /*c8b0*/  @!P5 STG.E.U8 desc[UR24][R26.64+0x18], R213 ;  /* 0x000018d51a00d986 */ /* 0x000fe2000c101118 */
[----:B------:R-:W-:-:S03]  /*c8c0*/  ISETP.LT.OR P5, PT, R34, 0x29, !P1 ;  /* 0x000000292200780c */ /* 0x000fc60004fa1670 */
[----:B------:R1:W-:Y:S01]  /*c8d0*/  @!P6 STG.E.U8 desc[UR24][R26.64+0x19], R31 ;  /* 0x0000191f1a00e986 */ /* 0x0003e2000c101118 */
        /* <DEDUP_REMOVED lines=8> */
[----:B0-----:R-:W-:Y:S02]  /*c960*/  F2FP.SATFINITE.E4M3.F32.PACK_AB_MERGE_C R29, RZ, R210, RZ ;  /* 0x000000d2ff1d723e */ /* 0x001fe400048070ff */
[----:B------:R-:W-:Y:S02]  /*c970*/  F2FP.SATFINITE.E4M3.F32.PACK_AB_MERGE_C R209, RZ, R209, RZ ;  /* 0x000000d1ffd1723e */ /* 0x000fe400048070ff */
[----:B-1----:R-:W-:-:S02]  /*c980*/  F2FP.SATFINITE.E4M3.F32.PACK_AB_MERGE_C R31, RZ, R208, RZ ;  /* 0x000000d0ff1f723e */ /* 0x002fc400048070ff */
        /* <DEDUP_REMOVED lines=228> */
[----:B------:R-:W-:Y:S01]  /*d7d0*/  @!P6 STG.E.U8 desc[UR24][R26.64+0x91], R31 ;  /* 0x0000911f1a00e986 */ /* 0x000fe2000c101118 */
[----:B------:R-:W-:-:S03]  /*d7e0*/  ISETP.LT.OR P6, PT, R34, 0xa2, !P1 ;  /* 0x000000a22200780c */ /* 0x000fc60004fc1670 */
[----:B------:R1:W-:Y:S01]  /*d7f0*/  @!P2 STG.E.U8 desc[UR24][R24.64+0x98], R23 ;  /* 0x000098171800a986 */ /* 0x0003e2000c101118 */
        /* <DEDUP_REMOVED lines=8> */
[----:B------:R-:W-:-:S02]  /*d880*/  F2FP.SATFINITE.E4M3.F32.PACK_AB_MERGE_C R19, RZ, R19, RZ ;  /* 0x00000013ff13723e */ /* 0x000fc400048070ff */
[----:B-1----:R-:W-:Y:S02]  /*d890*/  F2FP.SATFINITE.E4M3.F32.PACK_AB_MERGE_C R23, RZ, R20, RZ ;  /* 0x00000014ff17723e */ /* 0x002fe400048070ff */
[----:B------:R-:W-:Y:S01]  /*d8a0*/  F2FP.SATFINITE.E4M3.F32.PACK_AB_MERGE_C R31, RZ, R18, RZ ;  /* 0x00000012ff1f723e */ /* 0x000fe200048070ff */
[----:B------:R-:W-:Y:S01]  /*d8b0*/  @!P3 STG.E.U8 desc[UR24][R24.64+0x99], R29 ;  /* 0x0000991d1800b986 */ /* 0x000fe2000c101118 */
[----:B------:R-:W-:-:S03]  /*d8c0*/  ISETP.LT.OR P3, PT, R34, 0xa1, !P0 ;  /* 0x000000a12200780c */ /* 0x000fc60004761670 */
[----:B------:R-:W-:Y:S01]  /*d8d0*/  @!P2 STG.E.U8 desc[UR24][R26.64+0x98], R21 ;  /* 0x000098151a00a986 */ /* 0x000fe2000c101118 */
        /* <DEDUP_REMOVED lines=15> */
[----:B------:R-:W-:Y:S02]  /*d9d0*/  F2FP.SATFINITE.E4M3.F32.PACK_AB_MERGE_C R21, RZ, R14, RZ ;  /* 0x0000000eff15723e */ /* 0x000fe400048070ff */
[----:B------:R-:W-:Y:S01]  /*d9e0*/  F2FP.SATFINITE.E4M3.F32.PACK_AB_MERGE_C R13, RZ, R13, RZ ;  /* 0x0000000dff0d723e */ /* 0x000fe200048070ff */
[----:B------:R-:W-:Y:S01]  /*d9f0*/  @!P3 STG.E.U8 desc[UR24][R26.64+0xa0], R17 ;  /* 0x0000a0111a00b986 */ /* 0x000fe2000c101118 */
[----:B------:R-:W-:-:S03]  /*da00*/  ISETP.LT.OR P3, PT, R34, 0xaa, !P0 ;  /* 0x000000aa2200780c */ /* 0x000fc60004761670 */
[----:B------:R-:W-:Y:S01]  /*da10*/  @!P4 STG.E.U8 desc[UR24][R26.64+0xa1], R19 ;  /* 0x0000a1131a00c986 */ /* 0x000fe2000c101118 */
[----:B------:R-:W-:-:S03]  /*da20*/  ISETP.LT.OR P4, PT, R34, 0xb2, !P1 ;  /* 0x000000b22200780c */ /* 0x000fc60004f81670 */
[----:B------:R0:W-:Y:S01]  /*da30*/  @!P5 STG.E.U8 desc[UR24][R24.64+0xa8], R15 ;  /* 0x0000a80f1800d986 */ /* 0x0001e2000c101118 */
[----:B------:R-:W-:-:S03]  /*da40*/  ISETP.LT.OR P5, PT, R34, 0xb1, !P0 ;  /* 0x000000b12200780c */ /* 0x000fc600047a1670 */
[----:B------:R-:W-:Y:S01]  /*da50*/  @!P6 STG.E.U8 desc[UR24][R24.64+0xa9], R21 ;  /* 0x0000a9151800e986 */ /* 0x000fe2000c101118 */
[----:B------:R-:W-:-:S03]  /*da60*/  FMUL R12, R12, UR27 ;  /* 0x0000001b0c0c7c20 */ /* 0x000fc60008400000 */
[----:B------:R1:W-:Y:S01]  /*da70*/  @!P2 STG.E.U8 desc[UR24][R26.64+0xa8], R13 ;  /* 0x0000a80d1a00a986 */ /* 0x0003e2000c101118 */
[----:B------:R-:W-:Y:S01]  /*da80*/  ISETP.LT.OR P2, PT, R34, 0xb1, !P1 ;  /* 0x000000b12200780c */ /* 0x000fe20004f41670 */
[----:B------:R-:W-:Y:S01]  /*da90*/  FMUL R11, R11, UR27 ;  /* 0x0000001b0b0b7c20 */ /* 0x000fe20008400000 */
[----:B------:R-:W-:Y:S01]  /*daa0*/  FMUL R10, R10, UR27 ;  /* 0x0000001b0a0a7c20 */ /* 0x000fe20008400000 */
[----:B------:R-:W-:Y:S01]  /*dab0*/  FMUL R9, R9, UR27 ;  /* 0x0000001b09097c20 */ /* 0x000fe20008400000 */
[----:B------:R-:W-:Y:S02]  /*dac0*/  ISETP.LT.OR P6, PT, R34, 0xb2, !P0 ;  /* 0x000000b22200780c */ /* 0x000fe400047c1670 */
[----:B0-----:R-:W-:Y:S01]  /*dad0*/  F2FP.SATFINITE.E4M3.F32.PACK_AB_MERGE_C R15, RZ, R12, RZ ;  /* 0x0000000cff0f723e */ /* 0x001fe200048070ff */
[----:B------:R-:W-:Y:S01]  /*dae0*/  FMUL R8, R8, UR27 ;  /* 0x0000001b08087c20 */ /* 0x000fe20008400000 */
[----:B------:R-:W-:Y:S02]  /*daf0*/  F2FP.SATFINITE.E4M3.F32.PACK_AB_MERGE_C R11, RZ, R11, RZ ;  /* 0x0000000bff0b723e */ /* 0x000fe400048070ff */
[----:B------:R-:W-:-:S02]  /*db00*/  F2FP.SATFINITE.E4M3.F32.PACK_AB_MERGE_C R9, RZ, R9, RZ ;  /* 0x00000009ff09723e */ /* 0x000fc400048070ff */
[----:B-1----:R-:W-:Y:S01]  /*db10*/  F2FP.SATFINITE.E4M3.F32.PACK_AB_MERGE_C R13, RZ, R10, RZ ;  /* 0x0000000aff0d723e */ /* 0x002fe200048070ff */
[----:B------:R-:W-:Y:S01]  /*db20*/  @!P3 STG.E.U8 desc[UR24][R26.64+0xa9], R15 ;  /* 0x0000a90f1a00b986 */ /* 0x000fe2000c101118 */
[----:B------:R-:W-:Y:S02]  /*db30*/  F2FP.SATFINITE.E4M3.F32.PACK_AB_MERGE_C R17, RZ, R8, RZ ;  /* 0x00000008ff11723e */ /* 0x000fe400048070ff */
[C---:B------:R-:W-:Y:S01]  /*db40*/  ISETP.LT.OR P3, PT, R34.reuse, 0xb9, !P1 ;  /* 0x000000b92200780c */ /* 0x040fe20004f61670 */
[----:B------:R-:W-:Y:S04]  /*db50*/  @!P2 STG.E.U8 desc[UR24][R24.64+0xb0], R11 ;  /* 0x0000b00b1800a986 */ /* 0x000fe8000c101118 */
[----:B------:R-:W-:Y:S01]  /*db60*/  @!P4 STG.E.U8 desc[UR24][R24.64+0xb1], R13 ;  /* 0x0000b10d1800c986 */ /* 0x000fe2000c101118 */
[----:B------:R-:W-:-:S03]  /*db70*/  ISETP.LT.OR P4, PT, R34, 0xba, !P1 ;  /* 0x000000ba2200780c */ /* 0x000fc60004f81670 */
[----:B------:R0:W-:Y:S01]  /*db80*/  @!P5 STG.E.U8 desc[UR24][R26.64+0xb0], R9 ;  /* 0x0000b0091a00d986 */ /* 0x0001e2000c101118 */
[----:B------:R-:W-:Y:S01]  /*db90*/  ISETP.LT.OR P5, PT, R34, 0xb9, !P0 ;  /* 0x000000b92200780c */ /* 0x000fe200047a1670 */
[----:B------:R-:W-:Y:S01]  /*dba0*/  FMUL R7, R7, UR27 ;  /* 0x0000001b07077c20 */ /* 0x000fe20008400000 */
[----:B------:R-:W-:Y:S01]  /*dbb0*/  FMUL R6, R6, UR27 ;  /* 0x0000001b06067c20 */ /* 0x000fe20008400000 */
[----:B-----5:R-:W-:Y:S01]  /*dbc0*/  FMUL R5, R5, UR27 ;  /* 0x0000001b05057c20 */ /* 0x020fe20008400000 */
[----:B------:R-:W-:Y:S01]  /*dbd0*/  @!P6 STG.E.U8 desc[UR24][R26.64+0xb1], R17 ;  /* 0x0000b1111a00e986 */ /* 0x000fe2000c101118 */
[C---:B------:R-:W-:Y:S02]  /*dbe0*/  ISETP.LT.OR P6, PT, R34.reuse, 0xba, !P0 ;  /* 0x000000ba2200780c */ /* 0x040fe400047c1670 */
[----:B------:R-:W-:Y:S01]  /*dbf0*/  ISETP.LT.OR P2, PT, R34, 0xc1, !P1 ;  /* 0x000000c12200780c */ /* 0x000fe20004f41670 */
[----:B------:R-:W-:Y:S01]  /*dc00*/  FMUL R4, R4, UR27 ;  /* 0x0000001b04047c20 */ /* 0x000fe20008400000 */
[----:B------:R-:W-:-:S02]  /*dc10*/  F2FP.SATFINITE.E4M3.F32.PACK_AB_MERGE_C R7, RZ, R7, RZ ;  /* 0x00000007ff07723e */ /* 0x000fc400048070ff */
[----:B0-----:R-:W-:Y:S01]  /*dc20*/  F2FP.SATFINITE.E4M3.F32.PACK_AB_MERGE_C R9, RZ, R6, RZ ;  /* 0x00000006ff09723e */ /* 0x001fe200048070ff */
[----:B------:R-:W-:Y:S01]  /*dc30*/  FMUL R3, R3, UR27 ;  /* 0x0000001b03037c20 */ /* 0x000fe20008400000 */
[----:B------:R-:W-:Y:S01]  /*dc40*/  F2FP.SATFINITE.E4M3.F32.PACK_AB_MERGE_C R5, RZ, R5, RZ ;  /* 0x00000005ff05723e */ /* 0x000fe200048070ff */
[----:B------:R-:W-:Y:S01]  /*dc50*/  FMUL R2, R2, UR27 ;  /* 0x0000001b02027c20 */ /* 0x000fe20008400000 */
[----:B------:R0:W-:Y:S01]  /*dc60*/  @!P3 STG.E.U8 desc[UR24][R24.64+0xb8], R7 ;  /* 0x0000b8071800b986 */ /* 0x0001e2000c101118 */
[----:B------:R-:W-:Y:S01]  /*dc70*/  F2FP.SATFINITE.E4M3.F32.PACK_AB_MERGE_C R11, RZ, R4, RZ ;  /* 0x00000004ff0b723e */ /* 0x000fe200048070ff */
[----:B------:R-:W-:Y:S02]  /*dc80*/  FMUL R0, R0, UR27 ;  /* 0x0000001b00007c20 */ /* 0x000fe40008400000 */
[----:B------:R-:W-:Y:S01]  /*dc90*/  @!P4 STG.E.U8 desc[UR24][R24.64+0xb9], R9 ;  /* 0x0000b9091800c986 */ /* 0x000fe2000c101118 */
[----:B------:R-:W-:Y:S01]  /*dca0*/  F2FP.SATFINITE.E4M3.F32.PACK_AB_MERGE_C R13, RZ, R3, RZ ;  /* 0x00000003ff0d723e */ /* 0x000fe200048070ff */
[----:B----4-:R-:W-:-:S02]  /*dcb0*/  FMUL R4, R222, UR27 ;  /* 0x0000001bde047c20 */ /* 0x010fc40008400000 */
[----:B------:R1:W-:Y:S04]  /*dcc0*/  @!P5 STG.E.U8 desc[UR24][R26.64+0xb8], R5 ;  /* 0x0000b8051a00d986 */ /* 0x0003e8000c101118 */
[----:B------:R-:W4:Y:S01]  /*dcd0*/  LDL.LU R222, [R1+0x20] ;  /* 0x0000200001de7983 */ /* 0x000f220000300800 */
[----:B---3--:R-:W-:Y:S01]  /*dce0*/  FMUL R3, R220, UR27 ;  /* 0x0000001bdc037c20 */ /* 0x008fe20008400000 */
[----:B0-----:R-:W-:Y:S02]  /*dcf0*/  F2FP.SATFINITE.E4M3.F32.PACK_AB_MERGE_C R7, RZ, R0, RZ ;  /* 0x00000000ff07723e */ /* 0x001fe400048070ff */
[----:B------:R-:W-:Y:S01]  /*dd00*/  @!P6 STG.E.U8 desc[UR24][R26.64+0xb9], R11 ;  /* 0x0000b90b1a00e986 */ /* 0x000fe2000c101118 */
[----:B-1----:R-:W-:Y:S01]  /*dd10*/  F2FP.SATFINITE.E4M3.F32.PACK_AB_MERGE_C R5, RZ, R2, RZ ;  /* 0x00000002ff05723e */ /* 0x002fe200048070ff */
[----:B------:R-:W-:-:S02]  /*dd20*/  FMUL R2, R224, UR27 ;  /* 0x0000001be0027c20 */ /* 0x000fc40008400000 */
[----:B------:R-:W3:Y:S01]  /*dd30*/  LDL.LU R224, [R1+0x24] ;  /* 0x0000240001e07983 */ /* 0x000ee20000300800 */
[----:B--2---:R-:W-:-:S03]  /*dd40*/  FMUL R0, R227, UR27 ;  /* 0x0000001be3007c20 */ /* 0x004fc60008400000 */
[----:B------:R0:W-:Y:S04]  /*dd50*/  @!P2 STG.E.U8 desc[UR24][R24.64+0xc0], R13 ;  /* 0x0000c00d1800a986 */ /* 0x0001e8000c101118 */
[----:B------:R-:W2:Y:S04]  /*dd60*/  LDL.LU R220, [R1+0x28] ;  /* 0x0000280001dc7983 */ /* 0x000ea80000300800 */
[----:B------:R-:W2:Y:S01]  /*dd70*/  LDL.LU R227, [R1+0x2c] ;  /* 0x00002c0001e37983 */ /* 0x000ea20000300800 */
[----:B0-----:R-:W-:Y:S01]  /*dd80*/  F2FP.SATFINITE.E4M3.F32.PACK_AB_MERGE_C R13, RZ, R2, RZ ;  /* 0x00000002ff0d723e */ /* 0x001fe200048070ff */
[----:B------:R-:W-:-:S02]  /*dd90*/  FMUL R2, R226, UR27 ;  /* 0x0000001be2027c20 */ /* 0x000fc40008400000 */
[----:B------:R-:W2:Y:S01]  /*dda0*/  LDL.LU R226, [R1+0x30] ;  /* 0x0000300001e27983 */ /* 0x000ea20000300800 */
[C---:B------:R-:W-:Y:S02]  /*ddb0*/  ISETP.LT.OR P3, PT, R34.reuse, 0xc2, !P1 ;  /* 0x000000c22200780c */ /* 0x040fe40004f61670 */
[C---:B------:R-:W-:Y:S02]  /*ddc0*/  ISETP.LT.OR P4, PT, R34.reuse, 0xc2, !P0 ;  /* 0x000000c22200780c */ /* 0x040fe40004781670 */
[C---:B------:R-:W-:Y:S02]  /*ddd0*/  ISETP.LT.OR P2, PT, R34.reuse, 0xc1, !P0 ;  /* 0x000000c12200780c */ /* 0x040fe40004741670 */
[C---:B------:R-:W-:Y:S02]  /*dde0*/  ISETP.LT.OR P6, PT, R34.reuse, 0xca, !P1 ;  /* 0x000000ca2200780c */ /* 0x040fe40004fc1670 */
[----:B------:R-:W-:Y:S02]  /*ddf0*/  F2FP.SATFINITE.E4M3.F32.PACK_AB_MERGE_C R9, RZ, R3, RZ ;  /* 0x00000003ff09723e */ /* 0x000fe400048070ff */
[----:B------:R-:W-:-:S03]  /*de00*/  ISETP.LT.OR P5, PT, R34, 0xc9, !P1 ;  /* 0x000000c92200780c */ /* 0x000fc60004fa1670 */
[----:B------:R0:W-:Y:S01]  /*de10*/  @!P3 STG.E.U8 desc[UR24][R24.64+0xc1], R5 ;  /* 0x0000c1051800b986 */ /* 0x0001e2000c101118 */
[----:B------:R-:W-:-:S03]  /*de20*/  ISETP.LT.OR P3, PT, R34, 0xc9, !P0 ;  /* 0x000000c92200780c */ /* 0x000fc60004761670 */
[----:B------:R-:W-:Y:S01]  /*de30*/  @!P4 STG.E.U8 desc[UR24][R26.64+0xc1], R9 ;  /* 0x0000c1091a00c986 */ /* 0x000fe2000c101118 */
[----:B------:R-:W-:Y:S01]  /*de40*/  ISETP.LT.OR P4, PT, R34, 0xca, !P0 ;  /* 0x000000ca2200780c */ /* 0x000fe20004781670 */
[----:B------:R-:W-:Y:S02]  /*de50*/  FMUL R3, R221, UR27 ;  /* 0x0000001bdd037c20 */ /* 0x000fe40008400000 */
[----:B------:R-:W2:Y:S01]  /*de60*/  LDL.LU R221, [R1+0x34] ;  /* 0x0000340001dd7983 */ /* 0x000ea20000300800 */
[----:B0-----:R-:W-:Y:S01]  /*de70*/  F2FP.SATFINITE.E4M3.F32.PACK_AB_MERGE_C R5, RZ, R0, RZ ;  /* 0x00000000ff05723e */ /* 0x001fe200048070ff */
[----:B------:R-:W-:Y:S01]  /*de80*/  FMUL R0, R225, UR27 ;  /* 0x0000001be1007c20 */ /* 0x000fe20008400000 */
[----:B------:R-:W-:Y:S01]  /*de90*/  F2FP.SATFINITE.E4M3.F32.PACK_AB_MERGE_C R11, RZ, R4, RZ ;  /* 0x00000004ff0b723e */ /* 0x000fe200048070ff */
[----:B------:R0:W-:Y:S01]  /*dea0*/  @!P2 STG.E.U8 desc[UR24][R26.64+0xc0], R7 ;  /* 0x0000c0071a00a986 */ /* 0x0001e2000c101118 */
[----:B------:R-:W-:-:S03]  /*deb0*/  FMUL R4, R223, UR27 ;  /* 0x0000001bdf047c20 */ /* 0x000fc60008400000 */
[----:B------:R1:W-:Y:S04]  /*dec0*/  @!P6 STG.E.U8 desc[UR24][R24.64+0xc9], R13 ;  /* 0x0000c90d1800e986 */ /* 0x0003e8000c101118 */
[----:B------:R-:W2:Y:S01]  /*ded0*/  LDL.LU R223, [R1+0x38] ;  /* 0x0000380001df7983 */ /* 0x000ea20000300800 */
[----:B0-----:R-:W-:-:S03]  /*dee0*/  F2FP.SATFINITE.E4M3.F32.PACK_AB_MERGE_C R7, RZ, R2, RZ ;  /* 0x00000002ff07723e */ /* 0x001fc600048070ff */
[----:B------:R-:W2:Y:S01]  /*def0*/  LDL.LU R225, [R1+0x3c] ;  /* 0x00003c0001e17983 */ /* 0x000ea20000300800 */
[----:B-1----:R-:W-:-:S03]  /*df00*/  F2FP.SATFINITE.E4M3.F32.PACK_AB_MERGE_C R13, RZ, R0, RZ ;  /* 0x00000000ff0d723e */ /* 0x002fc600048070ff */
[----:B------:R-:W-:Y:S04]  /*df10*/  @!P5 STG.E.U8 desc[UR24][R24.64+0xc8], R11 ;  /* 0x0000c80b1800d986 */ /* 0x000fe8000c101118 */
[----:B------:R0:W-:Y:S04]  /*df20*/  @!P3 STG.E.U8 desc[UR24][R26.64+0xc8], R5 ;  /* 0x0000c8051a00b986 */ /* 0x0001e8000c101118 */
[----:B------:R1:W-:Y:S01]  /*df30*/  @!P4 STG.E.U8 desc[UR24][R26.64+0xc9], R7 ;  /* 0x0000c9071a00c986 */ /* 0x0003e2000c101118 */
[----:B----4-:R-:W-:-:S03]  /*df40*/  FMUL R0, R222, UR27 ;  /* 0x0000001bde007c20 */ /* 0x010fc60008400000 */
[----:B------:R-:W4:Y:S02]  /*df50*/  LDL.LU R222, [R1+0x40] ;  /* 0x0000400001de7983 */ /* 0x000f240000300800 */
[----:B0-----:R-:W-:Y:S01]  /*df60*/  F2FP.SATFINITE.E4M3.F32.PACK_AB_MERGE_C R5, RZ, R0, RZ ;  /* 0x00000000ff05723e */ /* 0x001fe200048070ff */
[----:B---3--:R-:W-:Y:S02]  /*df70*/  FMUL R2, R224, UR27 ;  /* 0x0000001be0027c20 */ /* 0x008fe40008400000 */
[----:B------:R-:W3:Y:S03]  /*df80*/  LDL.LU R224, [R1+0x44] ;  /* 0x0000440001e07983 */ /* 0x000ee60000300800 */
[----:B-1----:R-:W-:Y:S01]  /*df90*/  F2FP.SATFINITE.E4M3.F32.PACK_AB_MERGE_C R7, RZ, R2, RZ ;  /* 0x00000002ff07723e */ /* 0x002fe200048070ff */
[----:B--2---:R-:W-:Y:S02]  /*dfa0*/  FMUL R0, R227, UR27 ;  /* 0x0000001be3007c20 */ /* 0x004fe40008400000 */
[----:B------:R-:W2:Y:S01]  /*dfb0*/  LDL.LU R227, [R1+0x48] ;  /* 0x0000480001e37983 */ /* 0x000ea20000300800 */
[----:B------:R-:W-:-:S03]  /*dfc0*/  FMUL R2, R226, UR27 ;  /* 0x0000001be2027c20 */ /* 0x000fc60008400000 */
[----:B------:R-:W2:Y:S01]  /*dfd0*/  LDL.LU R226, [R1+0x4c] ;  /* 0x00004c0001e27983 */ /* 0x000ea20000300800 */
[C---:B------:R-:W-:Y:S02]  /*dfe0*/  ISETP.LT.OR P5, PT, R34.reuse, 0xd1, !P1 ;  /* 0x000000d12200780c */ /* 0x040fe40004fa1670 */
[C---:B------:R-:W-:Y:S01]  /*dff0*/  ISETP.LT.OR P6, PT, R34.reuse, 0xd2, !P1 ;  /* 0x000000d22200780c */ /* 0x040fe20004fc1670 */
[----:B------:R-:W2:Y:S01]  /*e000*/  LDL.LU R218, [R1+0x50] ;  /* 0x0000500001da7983 */ /* 0x000ea20000300800 */
[C---:B------:R-:W-:Y:S02]  /*e010*/  ISETP.LT.OR P2, PT, R34.reuse, 0xd1, !P0 ;  /* 0x000000d12200780c */ /* 0x040fe40004741670 */
[----:B------:R-:W-:Y:S02]  /*e020*/  F2FP.SATFINITE.E4M3.F32.PACK_AB_MERGE_C R9, RZ, R3, RZ ;  /* 0x00000003ff09723e */ /* 0x000fe400048070ff */
[----:B------:R-:W-:Y:S02]  /*e030*/  F2FP.SATFINITE.E4M3.F32.PACK_AB_MERGE_C R11, RZ, R4, RZ ;  /* 0x00000004ff0b723e */ /* 0x000fe400048070ff */
[----:B------:R-:W-:-:S03]  /*e040*/  ISETP.LT.OR P3, PT, R34, 0xd2, !P0 ;  /* 0x000000d22200780c */ /* 0x000fc60004761670 */
[----:B------:R-:W-:Y:S01]  /*e050*/  @!P5 STG.E.U8 desc[UR24][R24.64+0xd0], R9 ;  /* 0x0000d0091800d986 */ /* 0x000fe2000c101118 */
[----:B------:R-:W-:-:S03]  /*e060*/  ISETP.LT.OR P4, PT, R34, 0xd9, !P0 ;  /* 0x000000d92200780c */ /* 0x000fc60004781670 */
[----:B------:R0:W-:Y:S01]  /*e070*/  @!P6 STG.E.U8 desc[UR24][R24.64+0xd1], R11 ;  /* 0x0000d10b1800e986 */ /* 0x0001e2000c101118 */
[----:B------:R-:W-:-:S03]  /*e080*/  ISETP.LT.OR P6, PT, R34, 0xda, !P1 ;  /* 0x000000da2200780c */ /* 0x000fc60004fc1670 */
[----:B------:R1:W-:Y:S01]  /*e090*/  @!P2 STG.E.U8 desc[UR24][R26.64+0xd0], R13 ;  /* 0x0000d00d1a00a986 */ /* 0x0003e2000c101118 */
[----:B------:R-:W-:Y:S01]  /*e0a0*/  ISETP.LT.OR P2, PT, R34, 0xd9, !P1 ;  /* 0x000000d92200780c */ /* 0x000fe20004f41670 */
[----:B------:R-:W-:Y:S02]  /*e0b0*/  FMUL R3, R220, UR27 ;  /* 0x0000001bdc037c20 */ /* 0x000fe40008400000 */
[----:B------:R-:W2:Y:S01]  /*e0c0*/  LDL.LU R220, [R1+0x54] ;  /* 0x0000540001dc7983 */ /* 0x000ea20000300800 */
[----:B0-----:R-:W-:Y:S01]  /*e0d0*/  F2FP.SATFINITE.E4M3.F32.PACK_AB_MERGE_C R11, RZ, R0, RZ ;  /* 0x00000000ff0b723e */ /* 0x001fe200048070ff */
[----:B------:R-:W-:Y:S01]  /*e0e0*/  FMUL R0, R221, UR27 ;  /* 0x0000001bdd007c20 */ /* 0x000fe20008400000 */
[----:B------:R-:W-:Y:S01]  /*e0f0*/  F2FP.SATFINITE.E4M3.F32.PACK_AB_MERGE_C R9, RZ, R3, RZ ;  /* 0x00000003ff09723e */ /* 0x000fe200048070ff */
[----:B------:R0:W-:Y:S01]  /*e100*/  @!P3 STG.E.U8 desc[UR24][R26.64+0xd1], R5 ;  /* 0x0000d1051a00b986 */ /* 0x0001e2000c101118 */
[----:B-1----:R-:W-:Y:S01]  /*e110*/  F2FP.SATFINITE.E4M3.F32.PACK_AB_MERGE_C R13, RZ, R2, RZ ;  /* 0x00000002ff0d723e */ /* 0x002fe200048070ff */
[----:B------:R-:W-:-:S02]  /*e120*/  FMUL R2, R223, UR27 ;  /* 0x0000001bdf027c20 */ /* 0x000fc40008400000 */
[----:B------:R-:W2:Y:S04]  /*e130*/  LDL.LU R221, [R1+0x58] ;  /* 0x0000580001dd7983 */ /* 0x000ea80000300800 */
[----:B------:R-:W2:Y:S01]  /*e140*/  LDL.LU R223, [R1+0x5c] ;  /* 0x00005c0001df7983 */ /* 0x000ea20000300800 */
[----:B0-----:R-:W-:-:S03]  /*e150*/  F2FP.SATFINITE.E4M3.F32.PACK_AB_MERGE_C R5, RZ, R0, RZ ;  /* 0x00000000ff05723e */ /* 0x001fc600048070ff */
[----:B------:R0:W-:Y:S01]  /*e160*/  @!P2 STG.E.U8 desc[UR24][R24.64+0xd8], R7 ;  /* 0x0000d8071800a986 */ /* 0x0001e2000c101118 */
[----:B------:R-:W-:-:S03]  /*e170*/  FMUL R3, R225, UR27 ;  /* 0x0000001be1037c20 */ /* 0x000fc60008400000 */
[----:B------:R-:W-:Y:S04]  /*e180*/  @!P6 STG.E.U8 desc[UR24][R24.64+0xd9], R9 ;  /* 0x0000d9091800e986 */ /* 0x000fe8000c101118 */
[----:B------:R1:W-:Y:S04]  /*e190*/  @!P4 STG.E.U8 desc[UR24][R26.64+0xd8], R11 ;  /* 0x0000d80b1a00c986 */ /* 0x0003e8000c101118 */
[----:B------:R-:W2:Y:S01]  /*e1a0*/  LDL.LU R225, [R1+0x60] ;  /* 0x0000600001e17983 */ /* 0x000ea20000300800 */
[----:B0-----:R-:W-:Y:S01]  /*e1b0*/  F2FP.SATFINITE.E4M3.F32.PACK_AB_MERGE_C R7, RZ, R2, RZ ;  /* 0x00000002ff07723e */ /* 0x001fe200048070ff */
[----:B----4-:R-:W-:-:S02]  /*e1c0*/  FMUL R0, R222, UR27 ;  /* 0x0000001bde007c20 */ /* 0x010fc40008400000 */
[----:B------:R-:W4:Y:S03]  /*e1d0*/  LDL.LU R222, [R1+0x64] ;  /* 0x0000640001de7983 */ /* 0x000f260000300800 */
[----:B-1----:R-:W-:Y:S01]  /*e1e0*/  F2FP.SATFINITE.E4M3.F32.PACK_AB_MERGE_C R11, RZ, R0, RZ ;  /* 0x00000000ff0b723e */ /* 0x002fe200048070ff */
[----:B---3--:R-:W-:Y:S02]  /*e1f0*/  FMUL R4, R224, UR27 ;  /* 0x0000001be0047c20 */ /* 0x008fe40008400000 */
[----:B------:R-:W3:Y:S01]  /*e200*/  LDL.LU R224, [R1+0x68] ;  /* 0x0000680001e07983 */ /* 0x000ee20000300800 */
[----:B--2---:R-:W-:-:S03]  /*e210*/  FMUL R0, R227, UR27 ;  /* 0x0000001be3007c20 */ /* 0x004fc60008400000 */
[----:B------:R-:W2:Y:S01]  /*e220*/  LDL.LU R227, [R1+0x6c] ;  /* 0x00006c0001e37983 */ /* 0x000ea20000300800 */
[----:B------:R-:W-:-:S03]  /*e230*/  FMUL R2, R226, UR27 ;  /* 0x0000001be2027c20 */ /* 0x000fc60008400000 */
[----:B------:R-:W2:Y:S01]  /*e240*/  LDL.LU R226, [R1+0x70] ;  /* 0x0000700001e27983 */ /* 0x000ea20000300800 */
[C---:B------:R-:W-:Y:S02]  /*e250*/  ISETP.LT.OR P5, PT, R34.reuse, 0xda, !P0 ;  /* 0x000000da2200780c */ /* 0x040fe400047a1670 */
[C---:B------:R-:W-:Y:S02]  /*e260*/  ISETP.LT.OR P2, PT, R34.reuse, 0xe1, !P1 ;  /* 0x000000e12200780c */ /* 0x040fe40004f41670 */
[C---:B------:R-:W-:Y:S02]  /*e270*/  ISETP.LT.OR P3, PT, R34.reuse, 0xe2, !P1 ;  /* 0x000000e22200780c */ /* 0x040fe40004f61670 */
[C---:B------:R-:W-:Y:S02]  /*e280*/  ISETP.LT.OR P4, PT, R34.reuse, 0xe1, !P0 ;  /* 0x000000e12200780c */ /* 0x040fe40004781670 */
[----:B------:R-:W-:-:S05]  /*e290*/  ISETP.LT.OR P6, PT, R34, 0xe9, !P1 ;  /* 0x000000e92200780c */ /* 0x000fca0004fc1670 */
[----:B------:R0:W-:Y:S01]  /*e2a0*/  @!P5 STG.E.U8 desc[UR24][R26.64+0xd9], R13 ;  /* 0x0000d90d1a00d986 */ /* 0x0001e2000c101118 */
[C---:B------:R-:W-:Y:S02]  /*e2b0*/  ISETP.LT.OR P5, PT, R34.reuse, 0xe2, !P0 ;  /* 0x000000e22200780c */ /* 0x040fe400047a1670 */
[----:B------:R-:W-:Y:S01]  /*e2c0*/  F2FP.SATFINITE.E4M3.F32.PACK_AB_MERGE_C R9, RZ, R3, RZ ;  /* 0x00000003ff09723e */ /* 0x000fe200048070ff */
[----:B------:R1:W-:Y:S01]  /*e2d0*/  @!P2 STG.E.U8 desc[UR24][R24.64+0xe0], R5 ;  /* 0x0000e0051800a986 */ /* 0x0003e2000c101118 */
[----:B------:R-:W-:-:S03]  /*e2e0*/  ISETP.LT.OR P2, PT, R34, 0xea, !P1 ;  /* 0x000000ea2200780c */ /* 0x000fc60004f41670 */
[----:B------:R1:W-:Y:S01]  /*e2f0*/  @!P3 STG.E.U8 desc[UR24][R24.64+0xe1], R7 ;  /* 0x0000e1071800b986 */ /* 0x0003e2000c101118 */
[----:B0-----:R-:W-:-:S03]  /*e300*/  F2FP.SATFINITE.E4M3.F32.PACK_AB_MERGE_C R13, RZ, R4, RZ ;  /* 0x00000004ff0d723e */ /* 0x001fc600048070ff */
[----:B------:R0:W-:Y:S01]  /*e310*/  @!P4 STG.E.U8 desc[UR24][R26.64+0xe0], R9 ;  /* 0x0000e0091a00c986 */ /* 0x0001e2000c101118 */
[C---:B------:R-:W-:Y:S02]  /*e320*/  ISETP.LT.OR P3, PT, R34.reuse, 0xe9, !P0 ;  /* 0x000000e92200780c */ /* 0x040fe40004761670 */
[----:B------:R-:W-:Y:S01]  /*e330*/  ISETP.LT.OR P4, PT, R34, 0xea, !P0 ;  /* 0x000000ea2200780c */ /* 0x000fe20004781670 */
[----:B------:R-:W-:Y:S01]  /*e340*/  @!P5 STG.E.U8 desc[UR24][R26.64+0xe1], R11 ;  /* 0x0000e10b1a00d986 */ /* 0x000fe2000c101118 */
[----:B-1----:R-:W-:-:S03]  /*e350*/  F2FP.SATFINITE.E4M3.F32.PACK_AB_MERGE_C R5, RZ, R0, RZ ;  /* 0x00000000ff05723e */ /* 0x002fc600048070ff */
[----:B------:R1:W-:Y:S01]  /*e360*/  @!P6 STG.E.U8 desc[UR24][R24.64+0xe8], R13 ;  /* 0x0000e80d1800e986 */ /* 0x0003e2000c101118 */
[----:B------:R-:W-:Y:S01]  /*e370*/  ISETP.LT.OR P6, PT, R34, 0xf1, !P1 ;  /* 0x000000f12200780c */ /* 0x000fe20004fc1670 */
[----:B------:R-:W-:Y:S01]  /*e380*/  FMUL R0, R218, UR27 ;  /* 0x0000001bda007c20 */ /* 0x000fe20008400000 */
[----:B------:R-:W-:Y:S01]  /*e390*/  FMUL R3, R220, UR27 ;  /* 0x0000001bdc037c20 */ /* 0x000fe20008400000 */
[----:B------:R-:W-:-:S03]  /*e3a0*/  F2FP.SATFINITE.E4M3.F32.PACK_AB_MERGE_C R7, RZ, R2, RZ ;  /* 0x00000002ff07723e */ /* 0x000fc600048070ff */
[----:B0-----:R-:W-:Y:S02]  /*e3b0*/  F2FP.SATFINITE.E4M3.F32.PACK_AB_MERGE_C R9, RZ, R0, RZ ;  /* 0x00000000ff09723e */ /* 0x001fe400048070ff */
[----:B------:R-:W-:Y:S01]  /*e3c0*/  F2FP.SATFINITE.E4M3.F32.PACK_AB_MERGE_C R3, RZ, R3, RZ ;  /* 0x00000003ff03723e */ /* 0x000fe200048070ff */
[----:B------:R-:W-:Y:S01]  /*e3d0*/  FMUL R0, R223, UR27 ;  /* 0x0000001bdf007c20 */ /* 0x000fe20008400000 */
[----:B------:R-:W-:Y:S01]  /*e3e0*/  @!P2 STG.E.U8 desc[UR24][R24.64+0xe9], R5 ;  /* 0x0000e9051800a986 */ /* 0x000fe2000c101118 */
[----:B------:R-:W-:Y:S01]  /*e3f0*/  FMUL R4, R221, UR27 ;  /* 0x0000001bdd047c20 */ /* 0x000fe20008400000 */
[C---:B------:R-:W-:Y:S02]  /*e400*/  ISETP.LT.OR P2, PT, R34.reuse, 0xf2, !P1 ;  /* 0x000000f22200780c */ /* 0x040fe40004f41670 */
[----:B------:R0:W-:Y:S01]  /*e410*/  @!P3 STG.E.U8 desc[UR24][R26.64+0xe8], R7 ;  /* 0x0000e8071a00b986 */ /* 0x0001e2000c101118 */
[C---:B------:R-:W-:Y:S02]  /*e420*/  ISETP.LT.OR P5, PT, R34.reuse, 0xf1, !P0 ;  /* 0x000000f12200780c */ /* 0x040fe400047a1670 */
[C---:B------:R-:W-:Y:S01]  /*e430*/  ISETP.LT.OR P3, PT, R34.reuse, 0xf9, !P1 ;  /* 0x000000f92200780c */ /* 0x040fe20004f61670 */
[----:B------:R4:W-:Y:S01]  /*e440*/  @!P4 STG.E.U8 desc[UR24][R26.64+0xe9], R9 ;  /* 0x0000e9091a00c986 */ /* 0x0009e2000c101118 */
[----:B------:R-:W-:-:S02]  /*e450*/  ISETP.LT.OR P4, PT, R34, 0xf2, !P0 ;  /* 0x000000f22200780c */ /* 0x000fc40004781670 */
[C---:B------:R-:W-:Y:S01]  /*e460*/  ISETP.LT.OR P1, PT, R34.reuse, 0xfa, !P1 ;  /* 0x000000fa2200780c */ /* 0x040fe20004f21670 */
[----:B------:R3:W-:Y:S01]  /*e470*/  @!P6 STG.E.U8 desc[UR24][R24.64+0xf0], R3 ;  /* 0x0000f0031800e986 */ /* 0x0007e2000c101118 */
[C---:B------:R-:W-:Y:S02]  /*e480*/  ISETP.LT.OR P6, PT, R34.reuse, 0xf9, !P0 ;  /* 0x000000f92200780c */ /* 0x040fe400047c1670 */
[----:B-1----:R-:W-:Y:S01]  /*e490*/  F2FP.SATFINITE.E4M3.F32.PACK_AB_MERGE_C R13, RZ, R0, RZ ;  /* 0x00000000ff0d723e */ /* 0x002fe200048070ff */
[----:B------:R-:W-:Y:S01]  /*e4a0*/  FMUL R0, R225, UR27 ;  /* 0x0000001be1007c20 */ /* 0x000fe20008400000 */
[----:B------:R-:W-:Y:S02]  /*e4b0*/  ISETP.LT.OR P0, PT, R34, 0xfa, !P0 ;  /* 0x000000fa2200780c */ /* 0x000fe40004701670 */
[----:B------:R-:W-:Y:S02]  /*e4c0*/  F2FP.SATFINITE.E4M3.F32.PACK_AB_MERGE_C R11, RZ, R4, RZ ;  /* 0x00000004ff0b723e */ /* 0x000fe400048070ff */
[----:B0-----:R-:W-:-:S03]  /*e4d0*/  F2FP.SATFINITE.E4M3.F32.PACK_AB_MERGE_C R7, RZ, R0, RZ ;  /* 0x00000000ff07723e */ /* 0x001fc600048070ff */
[----:B------:R0:W-:Y:S04]  /*e4e0*/  @!P2 STG.E.U8 desc[UR24][R24.64+0xf1], R11 ;  /* 0x0000f10b1800a986 */ /* 0x0001e8000c101118 */
[----:B------:R0:W-:Y:S04]  /*e4f0*/  @!P5 STG.E.U8 desc[UR24][R26.64+0xf0], R13 ;  /* 0x0000f00d1a00d986 */ /* 0x0001e8000c101118 */
[----:B------:R0:W-:Y:S01]  /*e500*/  @!P4 STG.E.U8 desc[UR24][R26.64+0xf1], R7 ;  /* 0x0000f1071a00c986 */ /* 0x0001e2000c101118 */
[----:B----4-:R-:W-:-:S05]  /*e510*/  FMUL R2, R222, UR27 ;  /* 0x0000001bde027c20 */ /* 0x010fca0008400000 */
[----:B------:R-:W-:Y:S01]  /*e520*/  F2FP.SATFINITE.E4M3.F32.PACK_AB_MERGE_C R9, RZ, R2, RZ ;  /* 0x00000002ff09723e */ /* 0x000fe200048070ff */
[----:B---3--:R-:W-:-:S05]  /*e530*/  FMUL R3, R224, UR27 ;  /* 0x0000001be0037c20 */ /* 0x008fca0008400000 */
[----:B------:R-:W-:Y:S01]  /*e540*/  F2FP.SATFINITE.E4M3.F32.PACK_AB_MERGE_C R3, RZ, R3, RZ ;  /* 0x00000003ff03723e */ /* 0x000fe200048070ff */
[----:B--2---:R-:W-:Y:S01]  /*e550*/  FMUL R4, R227, UR27 ;  /* 0x0000001be3047c20 */ /* 0x004fe20008400000 */
[----:B------:R-:W-:-:S04]  /*e560*/  FMUL R5, R226, UR27 ;  /* 0x0000001be2057c20 */ /* 0x000fc80008400000 */
[----:B------:R-:W-:Y:S02]  /*e570*/  F2FP.SATFINITE.E4M3.F32.PACK_AB_MERGE_C R15, RZ, R4, RZ ;  /* 0x00000004ff0f723e */ /* 0x000fe400048070ff */
[----:B------:R-:W-:Y:S01]  /*e580*/  F2FP.SATFINITE.E4M3.F32.PACK_AB_MERGE_C R5, RZ, R5, RZ ;  /* 0x00000005ff05723e */ /* 0x000fe200048070ff */
[----:B------:R0:W-:Y:S04]  /*e590*/  @!P3 STG.E.U8 desc[UR24][R24.64+0xf8], R9 ;  /* 0x0000f8091800b986 */ /* 0x0001e8000c101118 */
[----:B------:R0:W-:Y:S04]  /*e5a0*/  @!P1 STG.E.U8 desc[UR24][R24.64+0xf9], R3 ;  /* 0x0000f90318009986 */ /* 0x0001e8000c101118 */
[----:B------:R0:W-:Y:S04]  /*e5b0*/  @!P6 STG.E.U8 desc[UR24][R26.64+0xf8], R15 ;  /* 0x0000f80f1a00e986 */ /* 0x0001e8000c101118 */
[----:B------:R0:W-:Y:S02]  /*e5c0*/  @!P0 STG.E.U8 desc[UR24][R26.64+0xf9], R5 ;  /* 0x0000f9051a008986 */ /* 0x0001e4000c101118 */
.L_x_292:
[----:B------:R-:W-:Y:S05]  /*e5d0*/  BSYNC B0 ;  /* 0x0000000000007941 */ /* 0x000fea0003800000 */
.L_x_34:
[----:B0-----:R-:W2:Y:S01]  /*e5e0*/  LDL.LU R5, [R1+0x7c] ;  /* 0x00007c0001057983 */ /* 0x001ea20000300800 */
[----:B------:R-:W-:Y:S01]  /*e5f0*/  IMAD.U32 R2, RZ, RZ, UR22 ;  /* 0x00000016ff027e24 */ /* 0x000fe2000f8e00ff */
[----:B------:R-:W-:Y:S02]  /*e600*/  ULDC.64 UR4, c[0x0][0x650] ;  /* 0x0001940000047ab9 */ /* 0x000fe40000000a00 */
[----:B------:R-:W3:Y:S01]  /*e610*/  LDL.LU R4, [R1+0x78] ;  /* 0x0000780001047983 */ /* 0x000ee20000300800 */
[----:B------:R-:W-:Y:S02]  /*e620*/  IMAD.U32 R3, RZ, RZ, UR23 ;  /* 0x00000017ff037e24 */ /* 0x000fe4000f8e00ff */
[----:B------:R-:W-:Y:S02]  /*e630*/  IMAD.U32 R3, RZ, RZ, UR7 ;  /* 0x00000007ff037e24 */ /* 0x000fe4000f8e00ff */
[----:B------:R-:W-:Y:S02]  /*e640*/  IMAD.MOV.U32 R6, RZ, RZ, -0x1 ;  /* 0xffffffffff067424 */ /* 0x000fe400078e00ff */
[----:B-----5:R-:W-:-:S04]  /*e650*/  IMAD.U32 R0, RZ, RZ, UR18 ;  /* 0x00000012ff007e24 */ /* 0x020fc8000f8e00ff */
[----:B------:R0:W-:Y:S02]  /*e660*/  SYNCS.ARRIVE.TRANS64.A1T0 RZ, [R0+UR30], RZ ;  /* 0x000000ff00ff79a7 */ /* 0x0001e4000810001e */
[----:B0-----:R-:W-:Y:S02]  /*e670*/  PRMT R0, RZ, 0x7610, R0 ;  /* 0x00007610ff007816 */ /* 0x001fe40000000000 */
[----:B--2---:R-:W-:-:S04]  /*e680*/  LEA R5, P0, R2, R5, 0x1 ;  /* 0x0000000502057211 */ /* 0x004fc800078008ff */
[----:B---3--:R-:W-:Y:S01]  /*e690*/  LEA.HI.X R4, R2, R4, R3, 0x1, P0 ;  /* 0x0000000402047211 */ /* 0x008fe200000f0c03 */
[----:B------:R-:W-:Y:S01]  /*e6a0*/  IMAD.MOV.U32 R2, RZ, RZ, -0x1 ;  /* 0xffffffffff027424 */ /* 0x000fe200078e00ff */
[----:B------:R0:W-:Y:S01]  /*e6b0*/  STL [R1+0x7c], R5 ;  /* 0x00007c0501007387 */ /* 0x0001e20000100800 */
[----:B------:R-:W-:Y:S01]  /*e6c0*/  IMAD.MOV.U32 R3, RZ, RZ, -0x1 ;  /* 0xffffffffff037424 */ /* 0x000fe200078e00ff */
[----:B------:R-:W-:Y:S02]  /*e6d0*/  ISETP.GE.U32.AND P0, PT, R5, UR4, PT ;  /* 0x0000000405007c0c */ /* 0x000fe4000bf06070 */
[----:B------:R0:W-:Y:S02]  /*e6e0*/  STL [R1+0x78], R4 ;  /* 0x0000780401007387 */ /* 0x0001e40000100800 */
[----:B------:R-:W-:Y:S02]  /*e6f0*/  ISETP.GE.U32.AND.EX P0, PT, R4, UR5, PT, P0 ;  /* 0x0000000504007c0c */ /* 0x000fe4000bf06100 */
[----:B------:R0:W-:Y:S04]  /*e700*/  STL [R1+0x80], R6 ;  /* 0x0000800601007387 */ /* 0x0001e80000100800 */
[----:B------:R0:W-:Y:S04]  /*e710*/  STL [R1+0x74], R2 ;  /* 0x0000740201007387 */ /* 0x0001e80000100800 */
[----:B------:R0:W-:Y:S03]  /*e720*/  STL [R1+0x84], R3 ;  /* 0x0000840301007387 */ /* 0x0001e60000100800 */
[----:B------:R-:W-:Y:S05]  /*e730*/  @P0 BRA `(.L_x_293) ;  /* 0x0000000400940947 */ /* 0x000fea0003800000 */
[----:B------:R-:W2:Y:S01]  /*e740*/  S2UR UR8, SR_CTAID.X ;  /* 0x00000000000879c3 */ /* 0x000ea20000002500 */
[----:B------:R-:W-:Y:S01]  /*e750*/  ULDC.64 UR4, c[0x0][0x628] ;  /* 0x00018a0000047ab9 */ /* 0x000fe20000000a00 */
[----:B------:R-:W-:Y:S01]  /*e760*/  ULDC UR6, c[0x0][0x150] ;  /* 0x0000540000067ab9 */ /* 0x000fe20000000800 */
[----:B------:R-:W-:Y:S01]  /*e770*/  ISETP.NE.U32.AND P0, PT, RZ, UR4, PT ;  /* 0x00000004ff007c0c */ /* 0x000fe2000bf05070 */
[----:B------:R-:W-:Y:S01]  /*e780*/  ULDC UR28, c[0x0][0x630] ;  /* 0x00018c00001c7ab9 */ /* 0x000fe20000000800 */
[C---:B------:R-:W-:Y:S01]  /*e790*/  R2UR UR36, R5.reuse ;  /* 0x00000000052472ca */ /* 0x040fe200000e0000 */
[----:B------:R-:W-:Y:S01]  /*e7a0*/  ULDC UR38, c[0x0][0x154] ;  /* 0x0000550000267ab9 */ /* 0x000fe20000000800 */
[----:B------:R-:W-:Y:S01]  /*e7b0*/  ISETP.NE.AND.EX P0, PT, RZ, UR5, PT, P0 ;  /* 0x00000005ff007c0c */ /* 0x000fe2000bf05300 */
[----:B------:R-:W3:Y:S01]  /*e7c0*/  S2UR UR41, SR_CTAID.Y ;  /* 0x00000000002979c3 */ /* 0x000ee20000002600 */
[----:B------:R-:W-:Y:S02]  /*e7d0*/  R2UR UR37, R4 ;  /* 0x00000000042572ca */ /* 0x000fe400000e0000 */
[----:B------:R-:W-:-:S02]  /*e7e0*/  R2UR UR34, R5 ;  /* 0x00000000052272ca */ /* 0x000fc400000e0000 */
[----:B------:R-:W-:Y:S02]  /*e7f0*/  R2UR UR35, R4 ;  /* 0x00000000042372ca */ /* 0x000fe400000e0000 */
[----:B--2---:R-:W-:-:S05]  /*e800*/  I2FP.F32.U32 R0, UR8 ;  /* 0x0000000800007c45 */ /* 0x004fca0008201000 */
[----:B------:R-:W-:-:S04]  /*e810*/  FMUL R0, R0, UR6 ;  /* 0x0000000600007c20 */ /* 0x000fc80008400000 */
[----:B0-----:R0:W2:Y:S01]  /*e820*/  F2I.U32.TRUNC.NTZ R2, R0 ;  /* 0x0000000000027305 */ /* 0x0010a2000020f000 */
[----:B---3--:R-:W-:Y:S05]  /*e830*/  @!P0 BRA `(.L_x_294) ;  /* 0x0000000000308947 */ /* 0x008fea0003800000 */
[----:B------:R-:W-:Y:S01]  /*e840*/  R2UR UR9, R5 ;  /* 0x00000000050972ca */ /* 0x000fe200000e0000 */
[----:B------:R-:W-:Y:S01]  /*e850*/  ULDC UR6, c[0x0][0x634] ;  /* 0x00018d0000067ab9 */ /* 0x000fe20000000800 */
[----:B------:R-:W-:-:S11]  /*e860*/  R2UR UR10, R4 ;  /* 0x00000000040a72ca */ /* 0x000fd600000e0000 */
[----:B------:R-:W-:-:S04]  /*e870*/  UIADD3 UR6, UP0, UR9, UR6, URZ ;  /* 0x0000000609067290 */ /* 0x000fc8000ff1e03f */
[----:B------:R-:W-:Y:S02]  /*e880*/  UIADD3.X UR9, URZ, UR10, URZ, UP0, !UPT ;  /* 0x0000000a3f097290 */ /* 0x000fe400087fe43f */
[----:B------:R-:W-:Y:S02]  /*e890*/  UIMAD.WIDE.U32 UR20, UR6, UR4, URZ ;  /* 0x00000004061472a5 */ /* 0x000fe4000f8e003f */
[----:B------:R-:W-:-:S04]  /*e8a0*/  UIMAD.WIDE.U32 UR10, UR9, UR4, URZ ;  /* 0x00000004090a72a5 */ /* 0x000fc8000f8e003f */
[----:B------:R-:W-:-:S04]  /*e8b0*/  UIMAD.WIDE.U32 UR10, UP0, UR6, UR5, UR10 ;  /* 0x00000005060a72a5 */ /* 0x000fc8000f80000a */
[----:B------:R-:W-:Y:S02]  /*e8c0*/  UIADD3.X UR35, URZ, URZ, URZ, UP0, !UPT ;  /* 0x0000003f3f237290 */ /* 0x000fe400087fe43f */
[----:B------:R-:W-:Y:S01]  /*e8d0*/  UIADD3 URZ, UP0, UR21, UR10, URZ ;  /* 0x0000000a153f7290 */ /* 0x000fe2000ff1e03f */
[----:B------:R-:W-:-:S03]  /*e8e0*/  UMOV UR34, UR11 ;  /* 0x0000000b00227c82 */ /* 0x000fc60008000000 */
[----:B------:R-:W-:-:S12]  /*e8f0*/  UIMAD.WIDE.U32.X UR34, UR9, UR5, UR34, UP0 ;  /* 0x00000005092272a5 */ /* 0x000fd800080e0422 */
.L_x_294:
[----:B0-----:R-:W-:Y:S01]  /*e900*/  I2FP.F32.U32 R0, UR41 ;  /* 0x0000002900007c45 */ /* 0x001fe20008201000 */
[----:B------:R-:W-:Y:S01]  /*e910*/  USHF.R.U64 UR6, UR34, UR28, UR35 ;  /* 0x0000001c22067299 */ /* 0x000fe20008001223 */
[----:B--2---:R-:W-:Y:S01]  /*e920*/  R2UR UR21, R2 ;  /* 0x00000000021572ca */ /* 0x004fe200000e0000 */
[----:B------:R-:W-:Y:S02]  /*e930*/  USHF.R.U32.HI UR4, URZ, UR28, UR35 ;  /* 0x0000001c3f047299 */ /* 0x000fe40008011623 */
[----:B------:R-:W-:Y:S01]  /*e940*/  FMUL R0, R0, UR38 ;  /* 0x0000002600007c20 */ /* 0x000fe20008400000 */
[----:B------:R-:W-:Y:S01]  /*e950*/  UIADD3 UR20, UP0, URZ, -UR6, URZ ;  /* 0x800000063f147290 */ /* 0x000fe2000ff1e03f */
[----:B------:R-:W-:Y:S01]  /*e960*/  UMOV UR10, UR36 ;  /* 0x00000024000a7c82 */ /* 0x000fe20008000000 */
[----:B------:R-:W-:Y:S02]  /*e970*/  UMOV UR11, UR37 ;  /* 0x00000025000b7c82 */ /* 0x000fe40008000000 */
[----:B------:R-:W-:Y:S01]  /*e980*/  UIADD3.X UR9, URZ, ~UR4, URZ, UP0, !UPT ;  /* 0x800000043f097290 */ /* 0x000fe200087fe43f */
[----:B------:R-:W0:Y:S01]  /*e990*/  F2I.U32.TRUNC.NTZ R0, R0 ;  /* 0x0000000000007305 */ /* 0x000e22000020f000 */
[----:B------:R-:W-:Y:S01]  /*e9a0*/  ULDC UR44, c[0x0][0x658] ;  /* 0x00019600002c7ab9 */ /* 0x000fe20000000800 */
[----:B------:R-:W-:Y:S01]  /*e9b0*/  ULDC.64 UR4, c[0x0][0x620] ;  /* 0x0001880000047ab9 */ /* 0x000fe20000000a00 */
[----:B------:R-:W-:Y:S01]  /*e9c0*/  UMOV UR35, 0xffffffff ;  /* 0xffffffff00237882 */ /* 0x000fe20000000000 */
[----:B------:R-:W-:-:S02]  /*e9d0*/  UIMAD UR9, UR9, UR4, URZ ;  /* 0x00000004090972a4 */ /* 0x000fc4000f8e023f */
[----:B------:R-:W-:Y:S02]  /*e9e0*/  UIMAD.WIDE.U32 UR10, UR20, UR4, UR10 ;  /* 0x00000004140a72a5 */ /* 0x000fe4000f8e000a */
[----:B------:R-:W-:Y:S02]  /*e9f0*/  UIMAD UR9, UR20, UR5, UR9 ;  /* 0x00000005140972a4 */ /* 0x000fe4000f8e0209 */
[----:B------:R-:W-:Y:S02]  /*ea00*/  USHF.L.U32 UR37, UR35, UR44, URZ ;  /* 0x0000002c23257299 */ /* 0x000fe4000800063f */
[----:B------:R-:W-:Y:S01]  /*ea10*/  UIADD3 UR9, UR11, UR9, URZ ;  /* 0x000000090b097290 */ /* 0x000fe2000fffe03f */
[----:B------:R-:W-:Y:S01]  /*ea20*/  ULDC UR20, c[0x0][0x618] ;  /* 0x0001860000147ab9 */ /* 0x000fe20000000800 */
[----:B0-----:R-:W-:Y:S01]  /*ea30*/  R2UR UR39, R0 ;  /* 0x00000000002772ca */ /* 0x001fe200000e0000 */
[----:B------:R-:W-:Y:S01]  /*ea40*/  ULDC.64 UR4, c[0x0][0x640] ;  /* 0x0001900000047ab9 */ /* 0x000fe20000000a00 */
[----:B------:R-:W-:Y:S01]  /*ea50*/  USHF.R.U64 UR35, UR10, UR20, UR9 ;  /* 0x000000140a237299 */ /* 0x000fe20008001209 */
[----:B------:R-:W-:Y:S01]  /*ea60*/  ISETP.NE.U32.AND P0, PT, RZ, UR4, PT ;  /* 0x00000004ff007c0c */ /* 0x000fe2000bf05070 */
[----:B------:R-:W-:Y:S01]  /*ea70*/  USHF.R.U32.HI UR9, URZ, UR20, UR9 ;  /* 0x000000143f097299 */ /* 0x000fe20008011609 */
[----:B------:R-:W-:-:S02]  /*ea80*/  ULDC UR42, c[0x0][0x608] ;  /* 0x00018200002a7ab9 */ /* 0x000fc40000000800 */
[----:B------:R-:W-:Y:S01]  /*ea90*/  ISETP.NE.AND.EX P0, PT, RZ, UR5, PT, P0 ;  /* 0x00000005ff007c0c */ /* 0x000fe2000bf05300 */
[----:B------:R-:W-:Y:S02]  /*eaa0*/  USHF.R.U64 UR38, UR35, UR42, UR9 ;  /* 0x0000002a23267299 */ /* 0x000fe40008001209 */
[----:B------:R-:W-:Y:S02]  /*eab0*/  USHF.R.U32.HI UR9, URZ, UR42, UR9 ;  /* 0x0000002a3f097299 */ /* 0x000fe40008011609 */
[----:B------:R-:W-:Y:S02]  /*eac0*/  UIADD3 UR10, -UR21, URZ, URZ ;  /* 0x0000003f150a7290 */ /* 0x000fe4000fffe13f */
[----:B------:R-:W-:Y:S02]  /*ead0*/  UIADD3 UR43, -UR39, URZ, URZ ;  /* 0x0000003f272b7290 */ /* 0x000fe4000fffe13f */
[----:B------:R-:W-:Y:S01]  /*eae0*/  USHF.R.U64 UR39, UR38, UR44, UR9 ;  /* 0x0000002c26277299 */ /* 0x000fe20008001209 */
[----:B------:R-:W-:Y:S01]  /*eaf0*/  UMOV UR36, 0x1 ;  /* 0x0000000100247882 */ /* 0x000fe20000000000 */
[----:B------:R-:W-:Y:S01]  /*eb00*/  ULDC UR40, c[0x0][0x144] ;  /* 0x0000510000287ab9 */ /* 0x000fe20000000800 */
[----:B------:R-:W-:Y:S01]  /*eb10*/  ULDC UR28, c[0x0][0x600] ;  /* 0x00018000001c7ab9 */ /* 0x000fe20000000800 */
[----:B------:R-:W-:-:S02]  /*eb20*/  USHF.L.U32 UR36, UR36, UR44, URZ ;  /* 0x0000002c24247299 */ /* 0x000fc4000800063f */
[----:B------:R-:W-:Y:S02]  /*eb30*/  USHF.R.U32.HI UR21, URZ, UR44, UR9 ;  /* 0x0000002c3f157299 */ /* 0x000fe40008011609 */
[----:B------:R-:W-:Y:S02]  /*eb40*/  UIADD3 UR34, UR28, -0x1, URZ ;  /* 0xffffffff1c227890 */ /* 0x000fe4000fffe03f */
[----:B------:R-:W-:Y:S02]  /*eb50*/  ULOP3.LUT UR37, URZ, UR37, URZ, 0x33, !UPT ;  /* 0x000000253f257292 */ /* 0x000fe4000f8e333f */
[----:B------:R-:W-:Y:S01]  /*eb60*/  UIMAD UR40, UR40, UR10, UR8 ;  /* 0x0000000a282872a4 */ /* 0x000fe2000f8e0208 */
[----:B------:R-:W-:Y:S01]  /*eb70*/  ULDC UR46, c[0x0][0x148] ;  /* 0x00005200002e7ab9 */ /* 0x000fe20000000800 */
[----:B------:R-:W-:Y:S01]  /*eb80*/  ULDC UR44, c[0x0][0x648] ;  /* 0x00019200002c7ab9 */ /* 0x000fe20000000800 */
[----:B------:R-:W-:Y:S01]  /*eb90*/  ULDC UR45, c[0x0][0x638] ;  /* 0x00018e00002d7ab9 */ /* 0x000fe20000000800 */
[----:B------:R-:W-:Y:S01]  /*eba0*/  UMOV UR20, UR39 ;  /* 0x0000002700147c82 */ /* 0x000fe20008000000 */
[----:B------:R-:W-:Y:S07]  /*ebb0*/  @!P0 BRA `(.L_x_295) ;  /* 0x0000000000288947 */ /* 0x000fee0003800000 */
        /* <DEDUP_REMOVED lines=10> */
.L_x_295:
[----:B------:R-:W-:Y:S01]  /*ec60*/  USHF.R.U64 UR4, UR20, UR44, UR21 ;  /* 0x0000002c14047299 */ /* 0x000fe20008001215 */
[----:B------:R-:W-:Y:S01]  /*ec70*/  IMAD.U32 R4, RZ, RZ, UR6 ;  /* 0x00000006ff047e24 */ /* 0x000fe2000f8e00ff */
[----:B------:R-:W-:Y:S01]  /*ec80*/  ULOP3.LUT UR37, UR38, UR37, URZ, 0xc0, !UPT ;  /* 0x0000002526257292 */ /* 0x000fe2000f8ec03f */
[----:B------:R-:W-:Y:S01]  /*ec90*/  IMAD.MOV.U32 R0, RZ, RZ, 0x1 ;  /* 0x00000001ff007424 */ /* 0x000fe200078e00ff */
[----:B------:R-:W-:Y:S02]  /*eca0*/  UIADD3 UR5, -UR4, URZ, URZ ;  /* 0x0000003f04057290 */ /* 0x000fe4000fffe13f */
[----:B------:R-:W-:Y:S01]  /*ecb0*/  @UP2 UIMAD UR40, UR46, UR43, UR41 ;  /* 0x0000002b2e2822a4 */ /* 0x000fe2000f8e0229 */
        /* <DEDUP_REMOVED lines=13> */
.L_x_293:
[----:B------:R-:W-:Y:S01]  /*ed90*/  UIADD3 UR15, UR31, UR15, URZ ;  /* 0x0000000f1f0f7290 */ /* 0x000fe2000fffe03f */
[----:B------:R-:W-:Y:S01]  /*eda0*/  LOP3.LUT P0, RZ, R0, 0xff, RZ, 0xc0, !PT ;  /* 0x000000ff00ff7812 */ /* 0x000fe2000780c0ff */
[----:B------:R-:W-:Y:S02]  /*edb0*/  ULOP3.LUT UR29, UR29, 0x1, URZ, 0x3c, !UPT ;  /* 0x000000011d1d7892 */ /* 0x000fe4000f8e3c3f */
[----:B------:R-:W-:Y:S02]  /*edc0*/  USHF.R.U32.HI UR4, URZ, 0x2, UR15 ;  /* 0x000000023f047899 */ /* 0x000fe4000801160f */
[----:B------:R-:W-:Y:S02]  /*edd0*/  UISETP.GT.U32.AND UP0, UPT, UR15, 0x3, UPT ;  /* 0x000000030f00788c */ /* 0x000fe4000bf04070 */
[----:B------:R-:W-:Y:S02]  /*ede0*/  ULOP3.LUT UR4, UR4, 0x1, URZ, 0xc0, !UPT ;  /* 0x0000000104047892 */ /* 0x000fe4000f8ec03f */
[----:B------:R-:W-:-:S02]  /*edf0*/  UISETP.LT.U32.AND UP0, UPT, UR31, 0x4, UP0 ;  /* 0x000000041f00788c */ /* 0x000fc40008701070 */
[----:B------:R-:W-:Y:S02]  /*ee00*/  UISETP.NE.U32.AND UP1, UPT, UR4, 0x1, UPT ;  /* 0x000000010400788c */ /* 0x000fe4000bf25070 */
[----:B------:R-:W-:Y:S02]  /*ee10*/  USEL UR5, URZ, 0x1, !UP0 ;  /* 0x000000013f057887 */ /* 0x000fe4000c000000 */
[----:B------:R-:W-:Y:S02]  /*ee20*/  UISETP.GT.U32.AND UP1, UPT, UR31, 0x3, !UP1 ;  /* 0x000000031f00788c */ /* 0x000fe4000cf24070 */
[----:B------:R-:W-:Y:S02]  /*ee30*/  ULOP3.LUT UR15, UR15, 0x3, URZ, 0xc0, !UPT ;  /* 0x000000030f0f7892 */ /* 0x000fe4000f8ec03f */
[----:B------:R-:W-:-:S04]  /*ee40*/  USEL UR4, URZ, 0x1, !UP1 ;  /* 0x000000013f047887 */ /* 0x000fc8000c800000 */
[----:B------:R-:W-:Y:S01]  /*ee50*/  ULOP3.LUT UR17, UR4, UR17, UR5, 0x96, !UPT ;  /* 0x0000001104117292 */ /* 0x000fe2000f8e9605 */
[----:B------:R-:W-:Y:S11]  /*ee60*/  @P0 BRA `(.L_x_296) ;  /* 0xffffff2400d80947 */ /* 0x000ff6000383ffff */
[----:B------:R-:W-:Y:S05]  /*ee70*/  EXIT ;  /* 0x000000000000794d */ /* 0x000fea0003800000 */
.L_x_12:
[----:B------:R-:W-:-:S08]  /*ee80*/  ISETP.NE.AND P0, PT, RZ, UR8, PT ;  /* 0x00000008ff007c0c */ /* 0x000fd0000bf05270 */
[----:B01----:R-:W0:-:S00]  /*ee90*/  USETMAXREG.DEALLOC.CTAPOOL 0x28 ;  /* 0x00000028000079c8 */ /* 0x003e0000080e0500 */
[----:B------:R-:W-:Y:S05]  /*eea0*/  @P0 EXIT ;  /* 0x000000000000094d */ /* 0x000fea0003800000 */
[----:B0-----:R-:W-:Y:S01]  /*eeb0*/  LOP3.LUT P0, RZ, R0, 0xff, RZ, 0xc0, !PT ;  /* 0x000000ff00ff7812 */ /* 0x001fe2000780c0ff */
[----:B------:R-:W-:Y:S02]  /*eec0*/  IMAD.MOV.U32 R0, RZ, RZ, 0x1 ;  /* 0x00000001ff007424 */ /* 0x000fe400078e00ff */
[----:B------:R-:W-:-:S10]  /*eed0*/  IMAD.MOV.U32 R8, RZ, RZ, RZ ;  /* 0x000000ffff087224 */ /* 0x000fd400078e00ff */
[----:B------:R-:W-:Y:S05]  /*eee0*/  @!P0 BRA `(.L_x_297) ;  /* 0x0000000c00508947 */ /* 0x000fea0003800000 */
[----:B------:R-:W-:Y:S01]  /*eef0*/  LOP3.LUT P0, RZ, R2, 0x1f, RZ, 0xc0, !PT ;  /* 0x0000001f02ff7812 */ /* 0x000fe2000780c0ff */
[----:B------:R-:W-:Y:S01]  /*ef00*/  ULDC UR5, c[0x0][0x658] ;  /* 0x0001960000057ab9 */ /* 0x000fe20000000800 */
[----:B------:R-:W-:Y:S01]  /*ef10*/  UMOV UR6, 0xffffffff ;  /* 0xffffffff00067882 */ /* 0x000fe20000000000 */
[----:B------:R-:W-:Y:S01]  /*ef20*/  BSSY B0, `(.L_x_297) ;  /* 0x00000d0000007945 */ /* 0x000fe20003800000 */
[----:B------:R-:W-:Y:S01]  /*ef30*/  USHF.L.U32 UR6, UR6, UR5, URZ ;  /* 0x0000000506067299 */ /* 0x000fe2000800063f */
[C---:B------:R-:W-:Y:S01]  /*ef40*/  ISETP.NE.AND P3, PT, R3.reuse, RZ, PT ;  /* 0x000000ff0300720c */ /* 0x040fe20003f65270 */
[----:B------:R-:W-:Y:S01]  /*ef50*/  IMAD.MOV.U32 R9, RZ, RZ, 0x1 ;  /* 0x00000001ff097424 */ /* 0x000fe200078e00ff */
[----:B------:R-:W-:Y:S01]  /*ef60*/  ISETP.NE.OR P0, PT, R3, RZ, !P0 ;  /* 0x000000ff0300720c */ /* 0x000fe20004705670 */
[----:B------:R-:W-:Y:S01]  /*ef70*/  IMAD.MOV.U32 R0, RZ, RZ, 0x1 ;  /* 0x00000001ff007424 */ /* 0x000fe200078e00ff */
[----:B------:R-:W-:Y:S01]  /*ef80*/  ULDC UR4, c[0x0][0x600] ;  /* 0x0001800000047ab9 */ /* 0x000fe20000000800 */
[----:B------:R-:W-:Y:S01]  /*ef90*/  IMAD.MOV.U32 R8, RZ, RZ, RZ ;  /* 0x000000ffff087224 */ /* 0x000fe200078e00ff */
[----:B------:R-:W-:Y:S01]  /*efa0*/  UMOV UR8, 0x1 ;  /* 0x0000000100087882 */ /* 0x000fe20000000000 */
[----:B------:R-:W-:-:S02]  /*efb0*/  UIADD3 UR27, UR14, 0x1, URZ ;  /* 0x000000010e1b7890 */ /* 0x000fc4000fffe03f */
[----:B------:R-:W-:Y:S02]  /*efc0*/  ULOP3.LUT UR26, UR13, 0x2, URZ, 0xfc, !UPT ;  /* 0x000000020d1a7892 */ /* 0x000fe4000f8efc3f */
[----:B------:R-:W-:Y:S02]  /*efd0*/  UIADD3 UR4, UR4, -0x1, URZ ;  /* 0xffffffff04047890 */ /* 0x000fe4000fffe03f */
[----:B------:R-:W-:Y:S02]  /*efe0*/  USHF.L.U32 UR5, UR8, UR5, URZ ;  /* 0x0000000508057299 */ /* 0x000fe4000800063f */
[----:B------:R-:W-:Y:S01]  /*eff0*/  ULOP3.LUT UR6, URZ, UR6, URZ, 0x33, !UPT ;  /* 0x000000063f067292 */ /* 0x000fe2000f8e333f */
[----:B------:R-:W-:-:S11]  /*f000*/  ULDC.64 UR24, c[0x0][0x198] ;  /* 0x0000660000187ab9 */ /* 0x000fd60000000a00 */
.L_x_309:
[----:B------:R-:W-:-:S03]  /*f010*/  UMOV UR8, 0xffffffff ;  /* 0xffffffff00087882 */ /* 0x000fc60000000000 */
[----:B01----:R-:W-:Y:S05]  /*f020*/  BRA.DIV UR8, `(.L_x_298) ;  /* 0x00000012082c7947 */ /* 0x003fea000b800000 */
[----:B------:R-:W-:-:S13]  /*f030*/  ELECT P1, URZ, PT ;  /* 0x00000000003f782f */ /* 0x000fda0003820000 */
.L_x_322:
[----:B------:R-:W0:Y:S01]  /*f040*/  LDC R2, c[0x0][0x28c] ;  /* 0x0000a300ff027b82 */ /* 0x000e220000000800 */
[----:B------:R-:W-:Y:S01]  /*f050*/  BSSY B1, `(.L_x_299) ;  /* 0x000003b000017945 */ /* 0x000fe20003800000 */
[----:B0-----:R-:W-:-:S13]  /*f060*/  ISETP.LT.OR P1, PT, R2, 0x1, !P1 ;  /* 0x000000010200780c */ /* 0x001fda0004f21670 */
[----:B------:R-:W-:Y:S05]  /*f070*/  @P1 BRA `(.L_x_300) ;  /* 0x0000000000e01947 */ /* 0x000fea0003800000 */
[----:B------:R-:W2:Y:S04]  /*f080*/  LDL.LU R4, [R1+0x84] ;  /* 0x0000840001047983 */ /* 0x000ea80000300800 */
[----:B------:R-:W3:Y:S01]  /*f090*/  LDL.LU R3, [R1+0x80] ;  /* 0x0000800001037983 */ /* 0x000ee20000300800 */
[----:B------:R-:W-:Y:S02]  /*f0a0*/  IMAD.MOV.U32 R12, RZ, RZ, RZ ;  /* 0x000000ffff0c7224 */ /* 0x000fe400078e00ff */
[----:B------:R-:W-:Y:S02]  /*f0b0*/  IMAD.U32 R13, RZ, RZ, UR27 ;  /* 0x0000001bff0d7e24 */ /* 0x000fe4000f8e00ff */
[----:B------:R-:W-:Y:S02]  /*f0c0*/  IMAD.MOV.U32 R2, RZ, RZ, R0 ;  /* 0x000000ffff027224 */ /* 0x000fe400078e0000 */
[----:B--2---:R-:W-:-:S02]  /*f0d0*/  IMAD.SHL.U32 R6, R4, 0x100, RZ ;  /* 0x0000010004067824 */ /* 0x004fc400078e00ff */
[----:B---3--:R-:W-:Y:S02]  /*f0e0*/  IMAD.SHL.U32 R7, R3, 0x40, RZ ;  /* 0x0000004003077824 */ /* 0x008fe400078e00ff */
[----:B------:R-:W-:-:S07]  /*f0f0*/  IMAD.MOV.U32 R3, RZ, RZ, R8 ;  /* 0x000000ffff037224 */ /* 0x000fce00078e0008 */
.L_x_304:
[----:B------:R-:W0:Y:S01]  /*f100*/  S2R R5, SR_CgaCtaId ;  /* 0x0000000000057919 */ /* 0x000e220000008800 */
[----:B------:R-:W-:-:S04]  /*f110*/  MOV R4, 0x400 ;  /* 0x0000040000047802 */ /* 0x000fc80000000f00 */
[----:B0-----:R-:W-:Y:S02]  /*f120*/  LEA R10, R5, R4, 0x18 ;  /* 0x00000004050a7211 */ /* 0x001fe400078ec0ff */
[----:B------:R-:W-:Y:S01]  /*f130*/  SHF.L.U32 R4, R2, 0x1f, RZ ;  /* 0x0000001f02047819 */ /* 0x000fe200000006ff */
[----:B------:R-:W0:Y:S02]  /*f140*/  @!P3 LDC R5, c[0x0][0x500] ;  /* 0x00014000ff05bb82 */ /* 0x000e240000000800 */
[----:B------:R-:W-:-:S04]  /*f150*/  IMAD R11, R3, 0x8, R10 ;  /* 0x00000008030b7824 */ /* 0x000fc800078e020a */
[----:B------:R-:W1:Y:S02]  /*f160*/  SYNCS.PHASECHK.TRANS64.TRYWAIT P1, [R11+URZ+0x20], R4 ;  /* 0x000020040b0075a7 */ /* 0x000e64000802017f */
[----:B-1----:R-:W-:Y:S05]  /*f170*/  @!P1 BRA `(.L_x_301) ;  /* 0x0000000c00f89947 */ /* 0x002fea0003800000 */
.L_x_323:
[----:B------:R-:W-:Y:S01]  /*f180*/  UPRMT UR8, UR26, 0x9910, URZ ;  /* 0x000099101a087896 */ /* 0x000fe2000800003f */
[----:B0-----:R0:W-:Y:S03]  /*f190*/  @!P3 SYNCS.ARRIVE.TRANS64 RZ, [R11+URZ], R5 ;  /* 0x000000050bffb9a7 */ /* 0x0011e6000800003f */
[----:B------:R-:W-:-:S06]  /*f1a0*/  UISETP.NE.AND UP0, UPT, UR8, 0x2, UPT ;  /* 0x000000020800788c */ /* 0x000fcc000bf05270 */
[----:B------:R-:W-:-:S13]  /*f1b0*/  PLOP3.LUT P1, PT, PT, PT, UP0, 0x80, 0x0 ;  /* 0x000000000000781c */ /* 0x000fda0003f2f008 */
[----:B0-----:R-:W-:Y:S05]  /*f1c0*/  @P1 BRA `(.L_x_302) ;  /* 0x0000000000041947 */ /* 0x001fea0003800000 */
[----:B------:R-:W-:Y:S01]  /*f1d0*/  BPT.TRAP 0x1 ;  /* 0x000000040000795c */ /* 0x000fe20000300000 */
.L_x_302:
[----:B------:R-:W-:Y:S05]  /*f1e0*/  @P0 BRA `(.L_x_303) ;  /* 0x0000000000040947 */ /* 0x000fea0003800000 */
[----:B------:R-:W-:Y:S01]  /*f1f0*/  BPT.TRAP 0x1 ;  /* 0x000000040000795c */ /* 0x000fe20000300000 */
.L_x_303:
[----:B------:R-:W2:Y:S01]  /*f200*/  LDL R5, [R1+0x74] ;  /* 0x0000740001057983 */ /* 0x000ea20000100800 */
[--C-:B-1----:R-:W-:Y:S01]  /*f210*/  IMAD R4, R3, 0x1000, R10.reuse ;  /* 0x0000100003047824 */ /* 0x102fe200078e020a */
[----:B------:R-:W-:Y:S01]  /*f220*/  R2UR UR20, R7 ;  /* 0x00000000071472ca */ /* 0x000fe200000e0000 */
[----:B------:R-:W-:Y:S01]  /*f230*/  IMAD R10, R3, 0x4000, R10 ;  /* 0x00004000030a7824 */ /* 0x000fe200078e020a */
[----:B------:R-:W-:Y:S01]  /*f240*/  R2UR UR9, R11 ;  /* 0x000000000b0972ca */ /* 0x000fe200000e0000 */
[----:B------:R-:W-:Y:S01]  /*f250*/  VIADD R13, R13, 0xffffffff ;  /* 0xffffffff0d0d7836 */ /* 0x000fe20000000000 */
[----:B------:R-:W-:Y:S01]  /*f260*/  R2UR UR8, R4 ;  /* 0x00000000040872ca */ /* 0x000fe200000e0000 */
[----:B------:R-:W-:Y:S01]  /*f270*/  UIADD3 UR16, UP0, UR24, 0xf0, URZ ;  /* 0x000000f018107890 */ /* 0x000fe2000ff1e03f */
[----:B------:R-:W-:Y:S01]  /*f280*/  R2UR UR11, R10 ;  /* 0x000000000a0b72ca */ /* 0x000fe200000e0000 */
[----:B------:R-:W-:Y:S01]  /*f290*/  UIADD3 UR28, UP1, UR24, 0x1f0, URZ ;  /* 0x000001f0181c7890 */ /* 0x000fe2000ff3e03f */
[----:B------:R-:W-:Y:S01]  /*f2a0*/  R2UR UR10, R12 ;  /* 0x000000000c0a72ca */ /* 0x000fe200000e0000 */
[----:B------:R-:W-:Y:S01]  /*f2b0*/  UIADD3.X UR17, URZ, UR25, URZ, UP0, !UPT ;  /* 0x000000193f117290 */ /* 0x000fe200087fe43f */
[----:B------:R-:W-:Y:S01]  /*f2c0*/  R2UR UR21, R6 ;  /* 0x00000000061572ca */ /* 0x000fe200000e0000 */
[----:B------:R-:W-:Y:S01]  /*f2d0*/  VIADD R3, R3, 0x1 ;  /* 0x0000000103037836 */ /* 0x000fe20000000000 */
[----:B------:R-:W-:Y:S01]  /*f2e0*/  ISETP.GT.AND P2, PT, R13, 0x1, PT ;  /* 0x000000010d00780c */ /* 0x000fe20003f44270 */
[----:B------:R-:W-:Y:S01]  /*f2f0*/  UIADD3.X UR29, URZ, UR25, URZ, UP1, !UPT ;  /* 0x000000193f1d7290 */ /* 0x000fe20008ffe43f */
[----:B------:R-:W-:Y:S01]  /*f300*/  VIADD R12, R12, 0x40 ;  /* 0x000000400c0c7836 */ /* 0x000fe20000000000 */
[----:B------:R-:W-:Y:S01]  /*f310*/  UMOV UR18, 0x0 ;  /* 0x0000000000127882 */ /* 0x000fe20000000000 */
[----:B------:R-:W-:Y:S01]  /*f320*/  UMOV UR19, 0x10000000 ;  /* 0x1000000000137882 */ /* 0x000fe20000000000 */
[----:B------:R-:W-:Y:S01]  /*f330*/  UIADD3 UR8, UR8, 0x180, URZ ;  /* 0x0000018008087890 */ /* 0x000fe2000fffe03f */
[----:B------:R-:W-:Y:S01]  /*f340*/  ISETP.NE.AND P1, PT, R3, 0x4, PT ;  /* 0x000000040300780c */ /* 0x000fe20003f25270 */
[----:B------:R-:W-:-:S03]  /*f350*/  UIADD3 UR15, UR11, 0x4180, URZ ;  /* 0x000041800b0f7890 */ /* 0x000fc6000fffe03f */
[----:B------:R-:W-:Y:S01]  /*f360*/  UMOV UR11, UR20 ;  /* 0x00000014000b7c82 */ /* 0x000fe20008000000 */
[----:B------:R-:W-:Y:S02]  /*f370*/  SEL R3, R3, RZ, P1 ;  /* 0x000000ff03037207 */ /* 0x000fe40000800000 */
[----:B--2---:R-:W-:Y:S02]  /*f380*/  R2UR UR12, R5 ;  /* 0x00000000050c72ca */ /* 0x004fe400000e0000 */
[----:B------:R-:W-:-:S04]  /*f390*/  SEL R5, RZ, 0x1, P1 ;  /* 0x00000001ff057807 */ /* 0x000fc80000800000 */
[----:B------:R-:W-:-:S07]  /*f3a0*/  LOP3.LUT R2, R2, R5, RZ, 0x3c, !PT ;  /* 0x0000000502027212 */ /* 0x000fce00078e3cff */
[----:B------:R0:W-:Y:S02]  /*f3b0*/  UTMALDG.3D [UR8], [UR16], desc[UR18] ;  /* 0x00001208100075b4 */ /* 0x0001e40008011000 */
[----:B0-----:R-:W-:Y:S01]  /*f3c0*/  UMOV UR8, UR15 ;  /* 0x0000000f00087c82 */ /* 0x001fe20008000000 */
[----:B------:R-:W-:Y:S02]  /*f3d0*/  UMOV UR11, UR21 ;  /* 0x00000015000b7c82 */ /* 0x000fe40008000000 */
[----:B------:R0:W-:Y:S02]  /*f3e0*/  UTMALDG.3D [UR8], [UR28], desc[UR18] ;  /* 0x000012081c0075b4 */ /* 0x0001e40008011000 */
[----:B0-----:R-:W-:Y:S05]  /*f3f0*/  @P2 BRA `(.L_x_304) ;  /* 0xfffffffc00402947 */ /* 0x001fea000383ffff */
.L_x_300:
[----:B------:R-:W-:Y:S05]  /*f400*/  BSYNC B1 ;  /* 0x0000000000017941 */ /* 0x000fea0003800000 */
.L_x_299:
[----:B------:R-:W2:Y:S01]  /*f410*/  LDL.LU R15, [R1+0x78] ;  /* 0x00007800010f7983 */ /* 0x000ea20000300800 */
[----:B------:R-:W-:Y:S01]  /*f420*/  LOP3.LUT P4, RZ, R9, 0xff, RZ, 0xc0, !PT ;  /* 0x000000ff09ff7812 */ /* 0x000fe2000788c0ff */
[----:B------:R-:W-:Y:S01]  /*f430*/  VIADD R8, R8, UR14 ;  /* 0x0000000e08087c36 */ /* 0x000fe20008000000 */
[----:B------:R-:W-:Y:S01]  /*f440*/  ULDC.64 UR8, c[0x0][0x650] ;  /* 0x0001940000087ab9 */ /* 0x000fe20000000a00 */
[----:B------:R-:W3:Y:S01]  /*f450*/  LDL.LU R14, [R1+0x7c] ;  /* 0x00007c00010e7983 */ /* 0x000ee20000300800 */
[----:B------:R-:W-:Y:S01]  /*f460*/  IMAD.MOV.U32 R5, RZ, RZ, -0x1 ;  /* 0xffffffffff057424 */ /* 0x000fe200078e00ff */
[----:B------:R-:W-:Y:S01]  /*f470*/  BSSY B1, `(.L_x_305) ;  /* 0x0000078000017945 */ /* 0x000fe20003800000 */
[----:B------:R-:W-:Y:S02]  /*f480*/  SHF.R.U32.HI R2, RZ, 0x2, R8 ;  /* 0x00000002ff027819 */ /* 0x000fe40000011608 */
[----:B------:R-:W-:Y:S02]  /*f490*/  ISETP.GT.U32.AND P1, PT, R8, 0x3, PT ;  /* 0x000000030800780c */ /* 0x000fe40003f24070 */
[----:B------:R-:W-:-:S02]  /*f4a0*/  LOP3.LUT R2, R2, 0x1, RZ, 0xc0, !PT ;  /* 0x0000000102027812 */ /* 0x000fc400078ec0ff */
[----:B------:R-:W-:Y:S01]  /*f4b0*/  LOP3.LUT R8, R8, 0x3, RZ, 0xc0, !PT ;  /* 0x0000000308087812 */ /* 0x000fe200078ec0ff */
[----:B------:R-:W0:Y:S01]  /*f4c0*/  @P4 S2R R4, SR_CgaCtaId ;  /* 0x0000000000044919 */ /* 0x000e220000008800 */
[----:B------:R-:W-:Y:S02]  /*f4d0*/  @P4 MOV R3, 0x400 ;  /* 0x0000040000034802 */ /* 0x000fe40000000f00 */
[----:B------:R-:W-:Y:S02]  /*f4e0*/  ISETP.NE.U32.AND P2, PT, R2, 0x1, PT ;  /* 0x000000010200780c */ /* 0x000fe40003f45070 */
[----:B------:R-:W-:Y:S02]  /*f4f0*/  PRMT R9, RZ, 0x7610, R9 ;  /* 0x00007610ff097816 */ /* 0x000fe40000000009 */
[----:B0-----:R-:W-:Y:S01]  /*f500*/  @P4 LEA R3, R4, R3, 0x18 ;  /* 0x0000000304034211 */ /* 0x001fe200078ec0ff */
[----:B------:R-:W-:-:S03]  /*f510*/  IMAD.U32 R4, RZ, RZ, UR14 ;  /* 0x0000000eff047e24 */ /* 0x000fc6000f8e00ff */
[----:B------:R0:W-:Y:S02]  /*f520*/  @P4 SYNCS.ARRIVE.TRANS64.A1T0 RZ, [R3+URZ+0x78], RZ ;  /* 0x000078ff03ff49a7 */ /* 0x0001e4000810003f */
[C---:B------:R-:W-:Y:S02]  /*f530*/  ISETP.LT.U32.AND P1, PT, R4.reuse, 0x4, P1 ;  /* 0x000000040400780c */ /* 0x040fe40000f21070 */
[----:B------:R-:W-:Y:S01]  /*f540*/  ISETP.GT.U32.AND P2, PT, R4, 0x3, !P2 ;  /* 0x000000030400780c */ /* 0x000fe20005744070 */
[----:B------:R-:W-:Y:S01]  /*f550*/  IMAD.MOV.U32 R4, RZ, RZ, -0x1 ;  /* 0xffffffffff047424 */ /* 0x000fe200078e00ff */
[----:B0-----:R-:W-:Y:S02]  /*f560*/  SEL R3, RZ, 0x1, !P1 ;  /* 0x00000001ff037807 */ /* 0x001fe40004800000 */
[----:B------:R-:W-:-:S04]  /*f570*/  SEL R2, RZ, 0x1, !P2 ;  /* 0x00000001ff027807 */ /* 0x000fc80005000000 */
[----:B------:R-:W-:Y:S01]  /*f580*/  LOP3.LUT R0, R2, R0, R3, 0x96, !PT ;  /* 0x0000000002007212 */ /* 0x000fe200078e9603 */
[----:B------:R-:W-:Y:S01]  /*f590*/  IMAD.MOV.U32 R3, RZ, RZ, -0x1 ;  /* 0xffffffffff037424 */ /* 0x000fe200078e00ff */
[----:B------:R-:W-:Y:S02]  /*f5a0*/  PRMT R2, RZ, 0x7610, R2 ;  /* 0x00007610ff027816 */ /* 0x000fe40000000002 */
[----:B---3--:R-:W-:-:S04]  /*f5b0*/  IADD3 R14, P4, R14, UR22, RZ ;  /* 0x000000160e0e7c10 */ /* 0x008fc8000ff9e0ff */
[----:B--2---:R-:W-:Y:S01]  /*f5c0*/  IADD3.X R15, R15, UR7, RZ, P4, !PT ;  /* 0x000000070f0f7c10 */ /* 0x004fe2000a7fe4ff */
[----:B------:R0:W-:Y:S01]  /*f5d0*/  STL [R1+0x7c], R14 ;  /* 0x00007c0e01007387 */ /* 0x0001e20000100800 */
[----:B------:R-:W-:-:S03]  /*f5e0*/  ISETP.GE.U32.AND P4, PT, R14, UR8, PT ;  /* 0x000000080e007c0c */ /* 0x000fc6000bf86070 */
[----:B------:R0:W-:Y:S01]  /*f5f0*/  STL [R1+0x78], R15 ;  /* 0x0000780f01007387 */ /* 0x0001e20000100800 */
[----:B------:R-:W-:-:S03]  /*f600*/  ISETP.GE.U32.AND.EX P1, PT, R15, UR9, PT, P4 ;  /* 0x000000090f007c0c */ /* 0x000fc6000bf26140 */
[----:B------:R0:W-:Y:S04]  /*f610*/  STL [R1+0x80], R5 ;  /* 0x0000800501007387 */ /* 0x0001e80000100800 */
[----:B------:R0:W-:Y:S04]  /*f620*/  STL [R1+0x84], R4 ;  /* 0x0000840401007387 */ /* 0x0001e80000100800 */
[----:B------:R0:W-:Y:S02]  /*f630*/  STL [R1+0x74], R3 ;  /* 0x0000740301007387 */ /* 0x0001e40000100800 */
[----:B------:R-:W-:Y:S05]  /*f640*/  @P1 BRA `(.L_x_306) ;  /* 0x0000000400681947 */ /* 0x000fea0003800000 */
[----:B------:R-:W0:Y:S01]  /*f650*/  S2UR UR8, SR_CTAID.X ;  /* 0x00000000000879c3 */ /* 0x000e220000002500 */
[----:B------:R-:W-:Y:S01]  /*f660*/  ULDC.64 UR10, c[0x0][0x628] ;  /* 0x00018a00000a7ab9 */ /* 0x000fe20000000a00 */
[----:B------:R-:W-:Y:S01]  /*f670*/  ULDC UR9, c[0x0][0x150] ;  /* 0x0000540000097ab9 */ /* 0x000fe20000000800 */
[----:B------:R-:W-:Y:S01]  /*f680*/  ISETP.NE.U32.AND P1, PT, RZ, UR10, PT ;  /* 0x0000000aff007c0c */ /* 0x000fe2000bf25070 */
[----:B------:R-:W-:Y:S01]  /*f690*/  ULDC UR12, c[0x0][0x630] ;  /* 0x00018c00000c7ab9 */ /* 0x000fe20000000800 */
[----:B------:R-:W-:Y:S01]  /*f6a0*/  ULDC UR16, c[0x0][0x154] ;  /* 0x0000550000107ab9 */ /* 0x000fe20000000800 */
[----:B------:R-:W-:Y:S01]  /*f6b0*/  IMAD.MOV.U32 R2, RZ, RZ, R14 ;  /* 0x000000ffff027224 */ /* 0x000fe200078e000e */
[----:B------:R-:W-:Y:S01]  /*f6c0*/  ISETP.NE.AND.EX P1, PT, RZ, UR11, PT, P1 ;  /* 0x0000000bff007c0c */ /* 0x000fe2000bf25310 */
[----:B------:R-:W1:Y:S01]  /*f6d0*/  S2UR UR15, SR_CTAID.Y ;  /* 0x00000000000f79c3 */ /* 0x000e620000002600 */
[----:B0-----:R-:W-:-:S05]  /*f6e0*/  I2FP.F32.U32 R3, UR8 ;  /* 0x0000000800037c45 */ /* 0x001fca0008201000 */
[----:B------:R-:W-:Y:S01]  /*f6f0*/  FMUL R12, R3, UR9 ;  /* 0x00000009030c7c20 */ /* 0x000fe20008400000 */
[----:B------:R-:W-:-:S05]  /*f700*/  IMAD.MOV.U32 R3, RZ, RZ, R15 ;  /* 0x000000ffff037224 */ /* 0x000fca00078e000f */
[----:B------:R-:W-:Y:S05]  /*f710*/  @!P1 BRA `(.L_x_307) ;  /* 0x0000000000289947 */ /* 0x000fea0003800000 */
[----:B------:R-:W-:Y:S02]  /*f720*/  ULDC UR9, c[0x0][0x634] ;  /* 0x00018d0000097ab9 */ /* 0x000fe40000000800 */
[----:B------:R-:W-:-:S05]  /*f730*/  IADD3 R7, P1, R14, UR9, RZ ;  /* 0x000000090e077c10 */ /* 0x000fca000ff3e0ff */
[----:B------:R-:W-:-:S04]  /*f740*/  IMAD.X R11, RZ, RZ, R15, P1 ;  /* 0x000000ffff0b7224 */ /* 0x000fc800008e060f */
[----:B------:R-:W-:-:S04]  /*f750*/  IMAD.WIDE.U32 R4, R11, UR10, RZ ;  /* 0x0000000a0b047c25 */ /* 0x000fc8000f8e00ff */
[----:B------:R-:W-:-:S04]  /*f760*/  IMAD.WIDE.U32 R4, P1, R7, UR11, R4 ;  /* 0x0000000b07047c25 */ /* 0x000fc8000f820004 */
[----:B------:R-:W-:-:S04]  /*f770*/  IMAD.WIDE.U32 R6, R7, UR10, RZ ;  /* 0x0000000a07067c25 */ /* 0x000fc8000f8e00ff */
[----:B------:R-:W-:Y:S01]  /*f780*/  IMAD.X R3, RZ, RZ, RZ, P1 ;  /* 0x000000ffff037224 */ /* 0x000fe200008e06ff */
[----:B------:R-:W-:Y:S01]  /*f790*/  IADD3 RZ, P1, R7, R4, RZ ;  /* 0x0000000407ff7210 */ /* 0x000fe20007f3e0ff */
[----:B------:R-:W-:-:S04]  /*f7a0*/  IMAD.MOV.U32 R2, RZ, RZ, R5 ;  /* 0x000000ffff027224 */ /* 0x000fc800078e0005 */
[----:B------:R-:W-:-:S08]  /*f7b0*/  IMAD.WIDE.U32.X R2, R11, UR11, R2, P1 ;  /* 0x0000000b0b027c25 */ /* 0x000fd000088e0402 */
.L_x_307:
[--C-:B------:R-:W-:Y:S01]  /*f7c0*/  SHF.R.U64 R10, R2, UR12, R3.reuse ;  /* 0x0000000c020a7c19 */ /* 0x100fe20008001203 */
[----:B------:R-:W0:Y:S01]  /*f7d0*/  F2I.U32.TRUNC.NTZ R12, R12 ;  /* 0x0000000c000c7305 */ /* 0x000e22000020f000 */
[----:B------:R-:W-:Y:S01]  /*f7e0*/  SHF.R.U32.HI R2, RZ, UR12, R3 ;  /* 0x0000000cff027c19 */ /* 0x000fe20008011603 */
[----:B------:R-:W-:Y:S01]  /*f7f0*/  ULDC.64 UR10, c[0x0][0x620] ;  /* 0x00018800000a7ab9 */ /* 0x000fe20000000a00 */
[----:B------:R-:W-:Y:S01]  /*f800*/  IADD3 R5, P1, RZ, -R10, RZ ;  /* 0x8000000aff057210 */ /* 0x000fe20007f3e0ff */
[----:B------:R-:W-:Y:S01]  /*f810*/  IMAD.MOV.U32 R3, RZ, RZ, R15 ;  /* 0x000000ffff037224 */ /* 0x000fe200078e000f */
[----:B-1----:R-:W-:Y:S01]  /*f820*/  I2FP.F32.U32 R4, UR15 ;  /* 0x0000000f00047c45 */ /* 0x002fe20008201000 */
[----:B------:R-:W-:Y:S01]  /*f830*/  ULDC UR12, c[0x0][0x658] ;  /* 0x00019600000c7ab9 */ /* 0x000fe20000000800 */
[----:B------:R-:W-:Y:S01]  /*f840*/  ULDC UR18, c[0x0][0x648] ;  /* 0x0001920000127ab9 */ /* 0x000fe20000000800 */
[----:B------:R-:W-:Y:S02]  /*f850*/  IMAD.X R2, RZ, RZ, ~R2, P1 ;  /* 0x000000ffff027224 */ /* 0x000fe400008e0e02 */
[----:B------:R-:W-:Y:S01]  /*f860*/  FMUL R6, R4, UR16 ;  /* 0x0000001004067c20 */ /* 0x000fe20008400000 */
[----:B------:R-:W-:Y:S01]  /*f870*/  ULDC.64 UR16, c[0x0][0x640] ;  /* 0x0001900000107ab9 */ /* 0x000fe20000000a00 */
[----:B------:R-:W-:Y:S01]  /*f880*/  IMAD R4, R2, UR10, RZ ;  /* 0x0000000a02047c24 */ /* 0x000fe2000f8e02ff */
[----:B------:R-:W-:Y:S01]  /*f890*/  ISETP.NE.U32.AND P1, PT, RZ, UR16, PT ;  /* 0x00000010ff007c0c */ /* 0x000fe2000bf25070 */
[----:B------:R-:W-:Y:S01]  /*f8a0*/  IMAD.MOV.U32 R2, RZ, RZ, R14 ;  /* 0x000000ffff027224 */ /* 0x000fe200078e000e */
[----:B0-----:R-:W-:Y:S01]  /*f8b0*/  R2UR UR9, R12 ;  /* 0x000000000c0972ca */ /* 0x001fe200000e0000 */
[----:B------:R-:W0:Y:S01]  /*f8c0*/  LDC R14, c[0x0][0x610] ;  /* 0x00018400ff0e7b82 */ /* 0x000e220000000800 */
[----:B------:R-:W1:Y:S01]  /*f8d0*/  F2I.U32.TRUNC.NTZ R6, R6 ;  /* 0x0000000600067305 */ /* 0x000e62000020f000 */
[----:B------:R-:W-:Y:S01]  /*f8e0*/  IMAD.WIDE.U32 R2, R5, UR10, R2 ;  /* 0x0000000a05027c25 */ /* 0x000fe2000f8e0002 */
[----:B------:R-:W-:Y:S01]  /*f8f0*/  ULDC UR10, c[0x0][0x618] ;  /* 0x00018600000a7ab9 */ /* 0x000fe20000000800 */
[----:B------:R-:W-:-:S02]  /*f900*/  ISETP.NE.AND.EX P1, PT, RZ, UR17, PT, P1 ;  /* 0x00000011ff007c0c */ /* 0x000fc4000bf25310 */
[----:B------:R-:W-:-:S04]  /*f910*/  IMAD R5, R5, UR11, R4 ;  /* 0x0000000b05057c24 */ /* 0x000fc8000f8e0204 */
[----:B------:R-:W-:-:S05]  /*f920*/  IMAD.IADD R3, R3, 0x1, R5 ;  /* 0x0000000103037824 */ /* 0x000fca00078e0205 */
[--C-:B------:R-:W-:Y:S02]  /*f930*/  SHF.R.U64 R12, R2, UR10, R3.reuse ;  /* 0x0000000a020c7c19 */ /* 0x100fe40008001203 */
[----:B------:R-:W-:Y:S01]  /*f940*/  SHF.R.U32.HI R3, RZ, UR10, R3 ;  /* 0x0000000aff037c19 */ /* 0x000fe20008011603 */
[----:B------:R-:W-:Y:S01]  /*f950*/  ULDC UR10, c[0x0][0x608] ;  /* 0x00018200000a7ab9 */ /* 0x000fe20000000800 */
[----:B-1----:R-:W-:Y:S02]  /*f960*/  R2UR UR11, R6 ;  /* 0x00000000060b72ca */ /* 0x002fe400000e0000 */
[--C-:B------:R-:W-:Y:S02]  /*f970*/  SHF.R.U64 R13, R12, UR10, R3.reuse ;  /* 0x0000000a0c0d7c19 */ /* 0x100fe40008001203 */
[----:B------:R-:W-:Y:S01]  /*f980*/  SHF.R.U32.HI R2, RZ, UR10, R3 ;  /* 0x0000000aff027c19 */ /* 0x000fe20008011603 */
[----:B------:R-:W-:-:S03]  /*f990*/  UIADD3 UR10, -UR9, URZ, URZ ;  /* 0x0000003f090a7290 */ /* 0x000fc6000fffe13f */
[--C-:B------:R-:W-:Y:S01]  /*f9a0*/  SHF.R.U64 R15, R13, UR12, R2.reuse ;  /* 0x0000000c0d0f7c19 */ /* 0x100fe20008001202 */
[----:B------:R-:W-:Y:S01]  /*f9b0*/  ULDC UR9, c[0x0][0x144] ;  /* 0x0000510000097ab9 */ /* 0x000fe20000000800 */
[----:B------:R-:W-:-:S03]  /*f9c0*/  SHF.R.U32.HI R3, RZ, UR12, R2 ;  /* 0x0000000cff037c19 */ /* 0x000fc60008011602 */
[----:B------:R-:W-:Y:S01]  /*f9d0*/  IMAD.MOV.U32 R2, RZ, RZ, R15 ;  /* 0x000000ffff027224 */ /* 0x000fe200078e000f */
[----:B------:R-:W-:Y:S06]  /*f9e0*/  @!P1 BRA `(.L_x_308) ;  /* 0x0000000000289947 */ /* 0x000fec0003800000 */
        /* <DEDUP_REMOVED lines=10> */
.L_x_308:
[----:B------:R-:W-:Y:S01]  /*fa90*/  UIADD3 UR11, -UR11, URZ, URZ ;  /* 0x0000003f0b0b7290 */ /* 0x000fe2000fffe13f */
[----:B------:R-:W-:Y:S01]  /*faa0*/  SHF.R.U64 R3, R2, UR18, R3 ;  /* 0x0000001202037c19 */ /* 0x000fe20008001203 */
[----:B------:R-:W-:Y:S01]  /*fab0*/  UIMAD UR8, UR9, UR10, UR8 ;  /* 0x0000000a090872a4 */ /* 0x000fe2000f8e0208 */
[----:B------:R-:W-:Y:S01]  /*fac0*/  LOP3.LUT R2, R13, UR6, RZ, 0xc0, !PT ;  /* 0x000000060d027c12 */ /* 0x000fe2000f8ec0ff */
[----:B------:R-:W-:Y:S01]  /*fad0*/  IMAD.MOV.U32 R6, RZ, RZ, 0x1 ;  /* 0x00000001ff067424 */ /* 0x000fe200078e00ff */
[----:B------:R-:W-:Y:S01]  /*fae0*/  ULDC UR9, c[0x0][0x148] ;  /* 0x0000520000097ab9 */ /* 0x000fe20000000800 */
[----:B------:R-:W-:Y:S01]  /*faf0*/  IMAD.MOV R4, RZ, RZ, -R3 ;  /* 0x000000ffff047224 */ /* 0x000fe200078e0a03 */
[----:B------:R-:W-:Y:S01]  /*fb00*/  @UP2 UIMAD UR8, UR9, UR11, UR15 ;  /* 0x0000000b090822a4 */ /* 0x000fe2000f8e020f */
[----:B------:R-:W-:Y:S01]  /*fb10*/  IMAD R3, R3, UR5, R2 ;  /* 0x0000000503037c24 */ /* 0x000fe2000f8e0202 */
[----:B------:R-:W-:Y:S01]  /*fb20*/  LOP3.LUT R5, R12, UR4, RZ, 0xc0, !PT ;  /* 0x000000040c057c12 */ /* 0x000fe2000f8ec0ff */
[----:B------:R-:W-:Y:S01]  /*fb30*/  ULDC UR9, c[0x0][0x638] ;  /* 0x00018e0000097ab9 */ /* 0x000fe20000000800 */
[----:B------:R-:W-:Y:S01]  /*fb40*/  PLOP3.LUT P1, PT, PT, PT, UP2, 0x80, 0x0 ;  /* 0x000000000000781c */ /* 0x000fe20003f2f028 */
[----:B------:R-:W-:-:S02]  /*fb50*/  IMAD R2, R4, UR9, R15 ;  /* 0x0000000904027c24 */ /* 0x000fc4000f8e020f */
[----:B0-----:R-:W-:Y:S01]  /*fb60*/  IMAD R3, R3, R14, UR8 ;  /* 0x0000000803037e24 */ /* 0x001fe2000f8e020e */
[----:B------:R-:W-:Y:S02]  /*fb70*/  ULDC UR8, c[0x0][0x600] ;  /* 0x0001800000087ab9 */ /* 0x000fe40000000800 */
[----:B------:R-:W-:Y:S01]  /*fb80*/  IMAD R4, R2, UR8, R5 ;  /* 0x0000000802047c24 */ /* 0x000fe2000f8e0205 */
[----:B------:R-:W-:-:S04]  /*fb90*/  PRMT R2, R6, 0x7610, R2 ;  /* 0x0000761006027816 */ /* 0x000fc80000000002 */
[----:B------:R-:W-:Y:S02]  /*fba0*/  SEL R5, R4, R3, !P1 ;  /* 0x0000000304057207 */ /* 0x000fe40004800000 */
[----:B------:R-:W-:-:S03]  /*fbb0*/  SEL R3, R3, R4, !P1 ;  /* 0x0000000403037207 */ /* 0x000fc60004800000 */
[----:B------:R1:W-:Y:S04]  /*fbc0*/  STL [R1+0x84], R5 ;  /* 0x0000840501007387 */ /* 0x0003e80000100800 */
[----:B------:R1:W-:Y:S04]  /*fbd0*/  STL [R1+0x74], R10 ;  /* 0x0000740a01007387 */ /* 0x0003e80000100800 */
[----:B------:R1:W-:Y:S02]  /*fbe0*/  STL [R1+0x80], R3 ;  /* 0x0000800301007387 */ /* 0x0003e40000100800 */
.L_x_306:
[----:B------:R-:W-:Y:S05]  /*fbf0*/  BSYNC B1 ;  /* 0x0000000000017941 */ /* 0x000fea0003800000 */
.L_x_305:
[----:B------:R-:W-:-:S13]  /*fc00*/  LOP3.LUT P1, RZ, R2, 0xff, RZ, 0xc0, !PT ;  /* 0x000000ff02ff7812 */ /* 0x000fda000782c0ff */
[----:B------:R-:W-:Y:S05]  /*fc10*/  @P1 BRA `(.L_x_309) ;  /* 0xfffffff000fc1947 */ /* 0x000fea000383ffff */
[----:B------:R-:W-:Y:S05]  /*fc20*/  BSYNC B0 ;  /* 0x0000000000007941 */ /* 0x000fea0003800000 */
.L_x_297:
[----:B------:R-:W-:-:S03]  /*fc30*/  UMOV UR8, 0xffffffff ;  /* 0xffffffff00087882 */ /* 0x000fc60000000000 */
[----:B------:R-:W-:Y:S05]  /*fc40*/  BRA.DIV UR8, `(.L_x_310) ;  /* 0x0000000608587947 */ /* 0x000fea000b800000 */
[----:B------:R-:W-:-:S13]  /*fc50*/  ELECT P0, URZ, PT ;  /* 0x00000000003f782f */ /* 0x000fda0003800000 */
.L_x_326:
[----:B------:R-:W-:Y:S04]  /*fc60*/  BSSY B0, `(.L_x_311) ;  /* 0x000002c000007945 */ /* 0x000fe80003800000 */
[----:B------:R-:W-:Y:S05]  /*fc70*/  @!P0 BRA `(.L_x_312) ;  /* 0x0000000000a88947 */ /* 0x000fea0003800000 */
[----:B------:R-:W-:-:S04]  /*fc80*/  ULOP3.LUT UR8, UR13, 0x2, URZ, 0xfc, !UPT ;  /* 0x000000020d087892 */ /* 0x000fc8000f8efc3f */
[----:B------:R-:W-:-:S06]  /*fc90*/  UISETP.NE.AND UP0, UPT, UR8, 0x3, UPT ;  /* 0x000000030800788c */ /* 0x000fcc000bf05270 */
[----:B------:R-:W-:-:S13]  /*fca0*/  PLOP3.LUT P0, PT, PT, PT, UP0, 0x80, 0x0 ;  /* 0x000000000000781c */ /* 0x000fda0003f0f008 */
[----:B------:R-:W-:Y:S05]  /*fcb0*/  @!P0 BRA `(.L_x_313) ;  /* 0x0000000000048947 */ /* 0x000fea0003800000 */
[----:B------:R-:W-:Y:S01]  /*fcc0*/  BPT.TRAP 0x1 ;  /* 0x000000040000795c */ /* 0x000fe20000300000 */
.L_x_313:
[----:B01----:R-:W0:Y:S01]  /*fcd0*/  S2R R3, SR_CgaCtaId ;  /* 0x0000000000037919 */ /* 0x003e220000008800 */
[----:B------:R-:W-:-:S04]  /*fce0*/  MOV R2, 0x400 ;  /* 0x0000040000027802 */ /* 0x000fc80000000f00 */
[----:B0-----:R-:W-:Y:S02]  /*fcf0*/  LEA R3, R3, R2, 0x18 ;  /* 0x0000000203037211 */ /* 0x001fe400078ec0ff */
[----:B------:R-:W-:-:S03]  /*fd00*/  SHF.L.U32 R2, R0, 0x1f, RZ ;  /* 0x0000001f00027819 */ /* 0x000fc600000006ff */
[----:B------:R-:W-:-:S04]  /*fd10*/  VIADD R3, R3, 0x20 ;  /* 0x0000002003037836 */ /* 0x000fc80000000000 */
[C---:B------:R-:W-:Y:S02]  /*fd20*/  IMAD R7, R8.reuse, 0x8, R3 ;  /* 0x0000000808077824 */ /* 0x040fe400078e0203 */
[----:B------:R-:W-:Y:S02]  /*fd30*/  VIADD R8, R8, 0x1 ;  /* 0x0000000108087836 */ /* 0x000fe40000000000 */
[----:B------:R-:W0:Y:S03]  /*fd40*/  SYNCS.PHASECHK.TRANS64.TRYWAIT P0, [R7+URZ], R2 ;  /* 0x00000002070075a7 */ /* 0x000e26000800017f */
[----:B------:R-:W-:-:S04]  /*fd50*/  ISETP.NE.AND P1, PT, R8, 0x4, PT ;  /* 0x000000040800780c */ /* 0x000fc80003f25270 */
[----:B------:R-:W-:Y:S02]  /*fd60*/  SEL R5, RZ, 0x1, P1 ;  /* 0x00000001ff057807 */ /* 0x000fe40000800000 */
[----:B------:R-:W-:Y:S02]  /*fd70*/  SEL R8, R8, RZ, P1 ;  /* 0x000000ff08087207 */ /* 0x000fe40000800000 */
[----:B------:R-:W-:-:S03]  /*fd80*/  LOP3.LUT R5, R0, R5, RZ, 0x3c, !PT ;  /* 0x0000000500057212 */ /* 0x000fc600078e3cff */
[----:B------:R-:W-:Y:S01]  /*fd90*/  IMAD R9, R8, 0x8, R3 ;  /* 0x0000000808097824 */ /* 0x000fe200078e0203 */
[----:B------:R-:W-:Y:S01]  /*fda0*/  SHF.L.U32 R4, R5, 0x1f, RZ ;  /* 0x0000001f05047819 */ /* 0x000fe200000006ff */
[----:B0-----:R-:W-:Y:S06]  /*fdb0*/  @!P0 BRA `(.L_x_314) ;  /* 0x0000000400208947 */ /* 0x001fec0003800000 */
.L_x_327:
[----:B------:R-:W1:Y:S01]  /*fdc0*/  SYNCS.PHASECHK.TRANS64.TRYWAIT P0, [R9+URZ], R4 ;  /* 0x00000004090075a7 */ /* 0x000e62000800017f */
[----:B------:R-:W-:-:S05]  /*fdd0*/  VIADD R0, R8, 0x1 ;  /* 0x0000000108007836 */ /* 0x000fca0000000000 */
[----:B------:R-:W-:-:S04]  /*fde0*/  ISETP.NE.AND P1, PT, R0, 0x4, PT ;  /* 0x000000040000780c */ /* 0x000fc80003f25270 */
[----:B0-----:R-:W-:Y:S02]  /*fdf0*/  SEL R2, RZ, 0x1, P1 ;  /* 0x00000001ff027807 */ /* 0x001fe40000800000 */
[----:B------:R-:W-:Y:S02]  /*fe00*/  SEL R0, R0, RZ, P1 ;  /* 0x000000ff00007207 */ /* 0x000fe40000800000 */
[----:B------:R-:W-:-:S03]  /*fe10*/  LOP3.LUT R7, R5, R2, RZ, 0x3c, !PT ;  /* 0x0000000205077212 */ /* 0x000fc600078e3cff */
[----:B------:R-:W-:Y:S01]  /*fe20*/  IMAD R6, R0, 0x8, R3 ;  /* 0x0000000800067824 */ /* 0x000fe200078e0203 */
[----:B------:R-:W-:Y:S01]  /*fe30*/  SHF.L.U32 R5, R7, 0x1f, RZ ;  /* 0x0000001f07057819 */ /* 0x000fe200000006ff */
[----:B-1----:R-:W-:Y:S06]  /*fe40*/  @!P0 BRA `(.L_x_315) ;  /* 0x0000000400108947 */ /* 0x002fec0003800000 */
.L_x_328:
[----:B------:R-:W1:Y:S01]  /*fe50*/  SYNCS.PHASECHK.TRANS64.TRYWAIT P0, [R6+URZ], R5 ;  /* 0x00000005060075a7 */ /* 0x000e62000800017f */
[----:B------:R-:W-:-:S05]  /*fe60*/  VIADD R0, R0, 0x1 ;  /* 0x0000000100007836 */ /* 0x000fca0000000000 */
[----:B------:R-:W-:-:S04]  /*fe70*/  ISETP.NE.AND P1, PT, R0, 0x4, PT ;  /* 0x000000040000780c */ /* 0x000fc80003f25270 */
[----:B------:R-:W-:Y:S02]  /*fe80*/  SEL R2, RZ, 0x1, P1 ;  /* 0x00000001ff027807 */ /* 0x000fe40000800000 */
[----:B------:R-:W-:Y:S02]  /*fe90*/  SEL R0, R0, RZ, P1 ;  /* 0x000000ff00007207 */ /* 0x000fe40000800000 */
[----:B------:R-:W-:Y:S01]  /*fea0*/  LOP3.LUT R2, R7, R2, RZ, 0x3c, !PT ;  /* 0x0000000207027212 */ /* 0x000fe200078e3cff */
[----:B-1----:R-:W-:Y:S06]  /*feb0*/  @!P0 BRA `(.L_x_316) ;  /* 0x0000000400088947 */ /* 0x002fec0003800000 */
.L_x_329:
[----:B------:R-:W-:Y:S01]  /*fec0*/  IMAD R3, R0, 0x8, R3 ;  /* 0x0000000800037824 */ /* 0x000fe200078e0203 */
[----:B------:R-:W-:-:S07]  /*fed0*/  SHF.L.U32 R0, R2, 0x1f, RZ ;  /* 0x0000001f02007819 */ /* 0x000fce00000006ff */
.L_x_317:
[----:B--2---:R2:W3:Y:S02]  /*fee0*/  SYNCS.PHASECHK.TRANS64.TRYWAIT P0, [R3+URZ], R0 ;  /* 0x00000000030075a7 */ /* 0x0044e4000800017f */
[----:B---3--:R-:W-:Y:S05]  /*fef0*/  @!P0 NANOSLEEP.SYNCS 0x989680 ;  /* 0x009896800000895d */ /* 0x008fea0003900000 */
[----:B------:R-:W3:Y:S02]  /*ff00*/  @!P0 SYNCS.PHASECHK.TRANS64 P0, [R3+URZ], R0 ;  /* 0x00000000030085a7 */ /* 0x000ee4000800007f */
[----:B---3--:R-:W-:Y:S05]  /*ff10*/  @!P0 BRA `(.L_x_317) ;  /* 0xfffffffc00f08947 */ /* 0x008fea000383ffff */
.L_x_312:
[----:B------:R-:W-:Y:S05]  /*ff20*/  BSYNC B0 ;  /* 0x0000000000007941 */ /* 0x000fea0003800000 */
.L_x_311:
[----:B------:R-:W-:Y:S05]  /*ff30*/  EXIT ;  /* 0x000000000000794d */ /* 0x000fea0003800000 */
.L_x_14:
[----:B0-----:R-:W-:-:S04]  /*ff40*/  IMAD.U32 R3, RZ, RZ, UR19 ;  /* 0x00000013ff037e24 */ /* 0x001fc8000f8e00ff */
[----:B------:R0:W1:Y:S03]  /*ff50*/  SYNCS.PHASECHK.TRANS64.TRYWAIT P0, [R3+URZ+-0x8], R0 ;  /* 0xfffff800030075a7 */ /* 0x000066000800017f */
[----:B-1----:R-:W-:Y:S05]  /*ff60*/  @!P0 NANOSLEEP.SYNCS 0x989680 ;  /* 0x009896800000895d */ /* 0x002fea0003900000 */
[----:B------:R-:W1:Y:S02]  /*ff70*/  @!P0 SYNCS.PHASECHK.TRANS64 P0, [R3+URZ+-0x8], R0 ;  /* 0xfffff800030085a7 */ /* 0x000e64000800007f */
[----:B-1----:R-:W-:Y:S05]  /*ff80*/  @!P0 BRA `(.L_x_14) ;  /* 0xfffffffc00ec8947 */ /* 0x002fea000383ffff */
[----:B------:R-:W-:Y:S05]  /*ff90*/  BRA `(.L_x_318) ;  /* 0xffffff1400ac7947 */ /* 0x000fea000383ffff */
.L_x_19:
[----:B-1----:R-:W-:-:S04]  /*ffa0*/  IMAD.U32 R3, RZ, RZ, UR4 ;  /* 0x00000004ff037e24 */ /* 0x002fc8000f8e00ff */
[----:B------:R1:W2:Y:S03]  /*ffb0*/  SYNCS.PHASECHK.TRANS64.TRYWAIT P0, [R3+URZ], R0 ;  /* 0x00000000030075a7 */ /* 0x0002a6000800017f */
[----:B--2---:R-:W-:Y:S05]  /*ffc0*/  @!P0 NANOSLEEP.SYNCS 0x989680 ;  /* 0x009896800000895d */ /* 0x004fea0003900000 */
[----:B------:R-:W2:Y:S02]  /*ffd0*/  @!P0 SYNCS.PHASECHK.TRANS64 P0, [R3+URZ], R0 ;  /* 0x00000000030085a7 */ /* 0x000ea4000800007f */
[----:B--2---:R-:W-:Y:S05]  /*ffe0*/  @!P0 BRA `(.L_x_19) ;  /* 0xfffffffc00ec8947 */ /* 0x004fea000383ffff */
[----:B------:R-:W-:Y:S05]  /*fff0*/  BRA `(.L_x_18) ;  /* 0xffffff2000147947 */ /* 0x000fea000383ffff */
.L_x_25:
[----:B-----5:R3:W-:Y:S02]  /*10000*/  STL [R1+0x98], R0 ;  /* 0x0000980001007387 */ /* 0x0207e40000100800 */
[----:B---3--:R-:W-:-:S04]  /*10010*/  IMAD.U32 R0, RZ, RZ, UR8 ;  /* 0x00000008ff007e24 */ /* 0x008fc8000f8e00ff */
[----:B------:R3:W4:Y:S03]  /*10020*/  SYNCS.PHASECHK.TRANS64.TRYWAIT P0, [R0+URZ], R229 ;  /* 0x000000e5000075a7 */ /* 0x000726000800017f */
[----:B----4-:R-:W-:Y:S05]  /*10030*/  @!P0 NANOSLEEP.SYNCS 0x989680 ;  /* 0x009896800000895d */ /* 0x010fea0003900000 */
[----:B------:R3:W4:Y:S02]  /*10040*/  @!P0 SYNCS.PHASECHK.TRANS64 P0, [R0+URZ], R229 ;  /* 0x000000e5000085a7 */ /* 0x000724000800007f */
[----:B---3--:R3:W5:Y:S02]  /*10050*/  LDL.LU R0, [R1+0x98] ;  /* 0x0000980001007983 */ /* 0x0087640000300800 */
[----:B---34-:R-:W-:Y:S05]  /*10060*/  @!P0 BRA `(.L_x_25) ;  /* 0xfffffffc00e48947 */ /* 0x018fea000383ffff */
[----:B------:R-:W-:Y:S05]  /*10070*/  BRA `(.L_x_24) ;  /* 0xffffff30007c7947 */ /* 0x000fea000383ffff */
.L_x_33:
[----:B0-----:R-:W-:-:S04]  /*10080*/  IMAD.U32 R25, RZ, RZ, UR19 ;  /* 0x00000013ff197e24 */ /* 0x001fc8000f8e00ff */
[----:B------:R0:W4:Y:S03]  /*10090*/  SYNCS.PHASECHK.TRANS64.TRYWAIT P0, [R25+URZ+0x8], R24 ;  /* 0x00000818190075a7 */ /* 0x000126000800017f */
[----:B----4-:R-:W-:Y:S05]  /*100a0*/  @!P0 NANOSLEEP.SYNCS 0x989680 ;  /* 0x009896800000895d */ /* 0x010fea0003900000 */
[----:B------:R-:W4:Y:S02]  /*100b0*/  @!P0 SYNCS.PHASECHK.TRANS64 P0, [R25+URZ+0x8], R24 ;  /* 0x00000818190085a7 */ /* 0x000f24000800007f */
[----:B----4-:R-:W-:Y:S05]  /*100c0*/  @!P0 BRA `(.L_x_33) ;  /* 0xfffffffc00ec8947 */ /* 0x010fea000383ffff */
[----:B------:R-:W-:Y:S05]  /*100d0*/  BRA `(.L_x_319) ;  /* 0xffffff5400007947 */ /* 0x000fea000383ffff */
.L_x_298:
[----:B------:R-:W-:Y:S01]  /*100e0*/  BSSY B1, `(.L_x_320) ;  /* 0x0000006000017945 */ /* 0x000fe20003800000 */
[----:B------:R-:W-:-:S07]  /*100f0*/  IMAD.MOV.U32 R2, RZ, RZ, -0x1 ;  /* 0xffffffffff027424 */ /* 0x000fce00078e00ff */
[----:B------:R-:W-:Y:S05]  /*10100*/  WARPSYNC.COLLECTIVE R2, `(.L_x_321) ;  /* 0x00000000020c7348 */ /* 0x000fea0003c00000 */
[----:B------:R-:W-:Y:S02]  /*10110*/  ELECT P1, UR62, PT ;  /* 0x00000000003e782f */ /* 0x000fe40003820000 */
[----:B------:R-:W-:Y:S01]  /*10120*/  MOV R2, UR62 ;  /* 0x0000003e00027c02 */ /* 0x000fe20008000f00 */
[----:B------:R-:W-:Y:S10]  /*10130*/  ENDCOLLECTIVE ;  /* 0x000000000000791b */ /* 0x000ff40003800000 */
.L_x_321:
[----:B------:R-:W-:Y:S05]  /*10140*/  BSYNC B1 ;  /* 0x0000000000017941 */ /* 0x000fea0003800000 */
.L_x_320:
[----:B------:R-:W-:Y:S05]  /*10150*/  BRA `(.L_x_322) ;  /* 0xffffffec00b87947 */ /* 0x000fea000383ffff */
.L_x_301:
[----:B-1----:R1:W2:Y:S02]  /*10160*/  SYNCS.PHASECHK.TRANS64.TRYWAIT P1, [R11+URZ+0x20], R4 ;  /* 0x000020040b0075a7 */ /* 0x0022a4000802017f */
[----:B--2---:R-:W-:Y:S05]  /*10170*/  @!P1 NANOSLEEP.SYNCS 0x989680 ;  /* 0x009896800000995d */ /* 0x004fea0003900000 */
[----:B------:R-:W2:Y:S02]  /*10180*/  @!P1 SYNCS.PHASECHK.TRANS64 P1, [R11+URZ+0x20], R4 ;  /* 0x000020040b0095a7 */ /* 0x000ea4000802007f */
[----:B--2---:R-:W-:Y:S05]  /*10190*/  @!P1 BRA `(.L_x_301) ;  /* 0xfffffffc00f09947 */ /* 0x004fea000383ffff */
[----:B------:R-:W-:Y:S05]  /*101a0*/  BRA `(.L_x_323) ;  /* 0xffffffec00f47947 */ /* 0x000fea000383ffff */
.L_x_310:
[----:B------:R-:W-:Y:S01]  /*101b0*/  BSSY B0, `(.L_x_324) ;  /* 0x0000006000007945 */ /* 0x000fe20003800000 */
[----:B------:R-:W-:-:S07]  /*101c0*/  IMAD.MOV.U32 R2, RZ, RZ, -0x1 ;  /* 0xffffffffff027424 */ /* 0x000fce00078e00ff */
[----:B01----:R-:W-:Y:S05]  /*101d0*/  WARPSYNC.COLLECTIVE R2, `(.L_x_325) ;  /* 0x00000000020c7348 */ /* 0x003fea0003c00000 */
[----:B------:R-:W-:Y:S02]  /*101e0*/  ELECT P1, UR62, PT ;  /* 0x00000000003e782f */ /* 0x000fe40003820000 */
[----:B------:R-:W-:Y:S01]  /*101f0*/  MOV R2, UR62 ;  /* 0x0000003e00027c02 */ /* 0x000fe20008000f00 */
[----:B01----:R-:W-:Y:S10]  /*10200*/  ENDCOLLECTIVE ;  /* 0x000000000000791b */ /* 0x003ff40003800000 */
.L_x_325:
[----:B------:R-:W-:Y:S05]  /*10210*/  BSYNC B0 ;  /* 0x0000000000007941 */ /* 0x000fea0003800000 */
.L_x_324:
[----:B------:R-:W-:Y:S01]  /*10220*/  PLOP3.LUT P0, PT, P1, PT, PT, 0x80, 0x0 ;  /* 0x000000000000781c */ /* 0x000fe20000f0f070 */
[----:B------:R-:W-:-:S12]  /*10230*/  BRA `(.L_x_326) ;  /* 0xfffffff800887947 */ /* 0x000fd8000383ffff */
.L_x_314:
[----:B0-----:R0:W1:Y:S02]  /*10240*/  SYNCS.PHASECHK.TRANS64.TRYWAIT P0, [R7+URZ], R2 ;  /* 0x00000002070075a7 */ /* 0x001064000800017f */
[----:B-1----:R-:W-:Y:S05]  /*10250*/  @!P0 NANOSLEEP.SYNCS 0x989680 ;  /* 0x009896800000895d */ /* 0x002fea0003900000 */
[----:B------:R-:W1:Y:S02]  /*10260*/  @!P0 SYNCS.PHASECHK.TRANS64 P0, [R7+URZ], R2 ;  /* 0x00000002070085a7 */ /* 0x000e64000800007f */
[----:B-1----:R-:W-:Y:S05]  /*10270*/  @!P0 BRA `(.L_x_314) ;  /* 0xfffffffc00f08947 */ /* 0x002fea000383ffff */
[----:B------:R-:W-:Y:S05]  /*10280*/  BRA `(.L_x_327) ;  /* 0xfffffff800cc7947 */ /* 0x000fea000383ffff */
.L_x_315:
[----:B0-----:R0:W1:Y:S02]  /*10290*/  SYNCS.PHASECHK.TRANS64.TRYWAIT P0, [R9+URZ], R4 ;  /* 0x00000004090075a7 */ /* 0x001064000800017f */
[----:B-1----:R-:W-:Y:S05]  /*102a0*/  @!P0 NANOSLEEP.SYNCS 0x989680 ;  /* 0x009896800000895d */ /* 0x002fea0003900000 */
[----:B------:R-:W1:Y:S02]  /*102b0*/  @!P0 SYNCS.PHASECHK.TRANS64 P0, [R9+URZ], R4 ;  /* 0x00000004090085a7 */ /* 0x000e64000800007f */
[----:B-1----:R-:W-:Y:S05]  /*102c0*/  @!P0 BRA `(.L_x_315) ;  /* 0xfffffffc00f08947 */ /* 0x002fea000383ffff */
[----:B------:R-:W-:Y:S05]  /*102d0*/  BRA `(.L_x_328) ;  /* 0xfffffff800dc7947 */ /* 0x000fea000383ffff */
.L_x_316:
[----:B-1----:R1:W2:Y:S02]  /*102e0*/  SYNCS.PHASECHK.TRANS64.TRYWAIT P0, [R6+URZ], R5 ;  /* 0x00000005060075a7 */ /* 0x0022a4000800017f */
[----:B--2---:R-:W-:Y:S05]  /*102f0*/  @!P0 NANOSLEEP.SYNCS 0x989680 ;  /* 0x009896800000895d */ /* 0x004fea0003900000 */
[----:B------:R-:W2:Y:S02]  /*10300*/  @!P0 SYNCS.PHASECHK.TRANS64 P0, [R6+URZ], R5 ;  /* 0x00000005060085a7 */ /* 0x000ea4000800007f */
[----:B--2---:R-:W-:Y:S05]  /*10310*/  @!P0 BRA `(.L_x_316) ;  /* 0xfffffffc00f08947 */ /* 0x004fea000383ffff */
[----:B------:R-:W-:Y:S05]  /*10320*/  BRA `(.L_x_329) ;  /* 0xfffffff800e47947 */ /* 0x000fea000383ffff */
.L_x_330:
[----:B------:R-:W-:-:S00]  /*10330*/  BRA `(.L_x_330) ;  /* 0xfffffffc00fc7947 */ /* 0x000fc0000383ffff */
[----:B------:R-:W-:-:S00]  /*10340*/  NOP ;  /* 0x0000000000007918 */ /* 0x000fc00000000000 */
        /* <DEDUP_REMOVED lines=11> */
.L_x_331:


//--------------------- .nv.shared._ZN7cutlass13device_kernelINS_4gemm6kernel13GemmUniversalIN4cute5tupleIJiiiiEEENS1_10collective13CollectiveMmaINS1_37MainloopSm90TmaGmmaWarpSpecializedFP8ILi4ENS5_IJNS4_1CILi1EEESB_SB_EEENS1_32KernelTmaWarpSpecializedPingpongEEENS5_IJNSA_ILi64EEENSA_ILi256EEESF_EEENS_12float_e4m3_tENS5_IJlSB_lEEESI_SJ_NS4_8TiledMMAINS4_8MMA_AtomIJNS4_4SM904GMMA31MMA_64x256x32_F32E4M3E4M3_SS_TNILNSN_7ScaleInE1ELSP_1EEEEEENS4_6LayoutISC_NS5_IJNSA_ILi0EEEST_ST_EEEEENS5_IJNS4_10UnderscoreESW_SW_EEEEENS4_13SM90_TMA_LOADENS4_14ComposedLayoutINS4_7SwizzleILi2ELi4ELi3EEENS4_18smem_ptr_flag_bitsILi8EEENSS_INS5_IJNSA_ILi8EEESF_EEENS5_IJSF_SB_EEEEEEEvNS4_8identityESZ_S19_vS1A_EENS_8epilogue10collective6detail29Sm90TmaWarpSpecializedAdapterINS1D_15DefaultEpilogueISI_SJ_SJ_NS1C_6thread17LinearCombinationISI_Li1EffLNS1H_9ScaleType4KindE0ELNS_15FloatRoundStyleE2ESI_EENS1_15EpilogueDefaultEEEEEvvEEEEvNT_6ParamsE --------------------------
	.section	.nv.shared._ZN7cutlass13device_kernelINS_4gemm6kernel13GemmUniversalIN4cute5tupleIJiiiiEEENS1_10collective13CollectiveMmaINS1_37MainloopSm90TmaGmmaWarpSpecializedFP8ILi4ENS5_IJNS4_1CILi1EEESB_SB_EEENS1_32KernelTmaWarpSpecializedPingpongEEENS5_IJNSA_ILi64EEENSA_ILi256EEESF_EEENS_12float_e4m3_tENS5_IJlSB_lEEESI_SJ_NS4_8TiledMMAINS4_8MMA_AtomIJNS4_4SM904GMMA31MMA_64x256x32_F32E4M3E4M3_SS_TNILNSN_7ScaleInE1ELSP_1EEEEEENS4_6LayoutISC_NS5_IJNSA_ILi0EEEST_ST_EEEEENS5_IJNS4_10UnderscoreESW_SW_EEEEENS4_13SM90_TMA_LOADENS4_14ComposedLayoutINS4_7SwizzleILi2ELi4ELi3EEENS4_18smem_ptr_flag_bitsILi8EEENSS_INS5_IJNSA_ILi8EEESF_EEENS5_IJSF_SB_EEEEEEEvNS4_8identityESZ_S19_vS1A_EENS_8epilogue10collective6detail29Sm90TmaWarpSpecializedAdapterINS1D_15DefaultEpilogueISI_SJ_SJ_NS1C_6thread17LinearCombinationISI_Li1EffLNS1H_9ScaleType4KindE0ELNS_15FloatRoundStyleE2ESI_EENS1_15EpilogueDefaultEEEEEvvEEEEvNT_6ParamsE,"aw",@nobits
	.sectionflags	@""
	.align	16
	.zero		1024


//--------------------- .nv.shared.reserved.0     --------------------------
	.section	.nv.shared.reserved.0,"aw",@nobits
	.weak		__nv_reservedSMEM_offset_0_alias
	.size		__nv_reservedSMEM_offset_0_alias, 0, 0
	.other		__nv_reservedSMEM_offset_0_alias,@"STO_CUDA_RESERVED_SHARED STV_DEFAULT"
__nv_reservedSMEM_offset_0_alias:
	.zero		0


//--------------------- .nv.global                --------------------------
	.section	.nv.global,"aw",@nobits
.nv.global:
	.type		_ZN39_INTERNAL_938a677d_4_k_cu_70dd8565_31074cute1_E,@object
	.size		_ZN39_INTERNAL_938a677d_4_k_cu_70dd8565_31074cute1_E,(_ZN39_INTERNAL_938a677d_4_k_cu_70dd8565_31074cuda3std3__45__cpo6cbeginE - _ZN39_INTERNAL_938a677d_4_k_cu_70dd8565_31074cute1_E)
_ZN39_INTERNAL_938a677d_4_k_cu_70dd8565_31074cute1_E:
	.zero		1
	.type		_ZN39_INTERNAL_938a677d_4_k_cu_70dd8565_31074cuda3std3__45__cpo6cbeginE,@object
	.size		_ZN39_INTERNAL_938a677d_4_k_cu_70dd8565_31074cuda3std3__45__cpo6cbeginE,(_ZN39_INTERNAL_938a677d_4_k_cu_70dd8565_31074cuda3std3__48in_placeE - _ZN39_INTERNAL_938a677d_4_k_cu_70dd8565_31074cuda3std3__45__cpo6cbeginE)
_ZN39_INTERNAL_938a677d_4_k_cu_70dd8565_31074cuda3std3__45__cpo6cbeginE:
	.zero		1
	.type		_ZN39_INTERNAL_938a677d_4_k_cu_70dd8565_31074cuda3std3__48in_placeE,@object
	.size		_ZN39_INTERNAL_938a677d_4_k_cu_70dd8565_31074cuda3std3__48in_placeE,(_ZN39_INTERNAL_938a677d_4_k_cu_70dd8565_31074cuda3std6ranges3__45__cpo9iter_moveE - _ZN39_INTERNAL_938a677d_4_k_cu_70dd8565_31074cuda3std3__48in_placeE)
_ZN39_INTERNAL_938a677d_4_k_cu_70dd8565_31074cuda3std3__48in_placeE:
	.zero		1
	.type		_ZN39_INTERNAL_938a677d_4_k_cu_70dd8565_31074cuda3std6ranges3__45__cpo9iter_moveE,@object
	.size		_ZN39_INTERNAL_938a677d_4_k_cu_70dd8565_31074cuda3std6ranges3__45__cpo9iter_moveE,(_ZN39_INTERNAL_938a677d_4_k_cu_70dd8565_31074cuda3std3__45__cpo5beginE - _ZN39_INTERNAL_938a677d_4_k_cu_70dd8565_31074cuda3std6ranges3__45__cpo9iter_moveE)
_ZN39_INTERNAL_938a677d_4_k_cu_70dd8565_31074cuda3std6ranges3__45__cpo9iter_moveE:
	.zero		1
	.type		_ZN39_INTERNAL_938a677d_4_k_cu_70dd8565_31074cuda3std3__45__cpo5beginE,@object
	.size		_ZN39_INTERNAL_938a677d_4_k_cu_70dd8565_31074cuda3std3__45__cpo5beginE,(_ZN39_INTERNAL_938a677d_4_k_cu_70dd8565_31074cuda3std3__441_GLOBAL__N__938a677d_4_k_cu_70dd8565_31076ignoreE - _ZN39_INTERNAL_938a677d_4_k_cu_70dd8565_31074cuda3std3__45__cpo5beginE)
_ZN39_INTERNAL_938a677d_4_k_cu_70dd8565_31074cuda3std3__45__cpo5beginE:
	.zero		1
	.type		_ZN39_INTERNAL_938a677d_4_k_cu_70dd8565_31074cuda3std3__441_GLOBAL__N__938a677d_4_k_cu_70dd8565_31076ignoreE,@object
	.size		_ZN39_INTERNAL_938a677d_4_k_cu_70dd8565_31074cuda3std3__441_GLOBAL__N__938a677d_4_k_cu_70dd8565_31076ignoreE,(_ZN39_INTERNAL_938a677d_4_k_cu_70dd8565_31074cute7productE - _ZN39_INTERNAL_938a677d_4_k_cu_70dd8565_31074cuda3std3__441_GLOBAL__N__938a677d_4_k_cu_70dd8565_31076ignoreE)
_ZN39_INTERNAL_938a677d_4_k_cu_70dd8565_31074cuda3std3__441_GLOBAL__N__938a677d_4_k_cu_70dd8565_31076ignoreE:
	.zero		1
	.type		_ZN39_INTERNAL_938a677d_4_k_cu_70dd8565_31074cute7productE,@object
	.size		_ZN39_INTERNAL_938a677d_4_k_cu_70dd8565_31074cute7productE,(_ZN39_INTERNAL_938a677d_4_k_cu_70dd8565_31074cuda3std3__45__cpo3endE - _ZN39_INTERNAL_938a677d_4_k_cu_70dd8565_31074cute7productE)
_ZN39_INTERNAL_938a677d_4_k_cu_70dd8565_31074cute7productE:
	.zero		1
	.type		_ZN39_INTERNAL_938a677d_4_k_cu_70dd8565_31074cuda3std3__45__cpo3endE,@object
	.size		_ZN39_INTERNAL_938a677d_4_k_cu_70dd8565_31074cuda3std3__45__cpo3endE,(_ZN39_INTERNAL_938a677d_4_k_cu_70dd8565_31074cuda3std3__419piecewise_constructE - _ZN39_INTERNAL_938a677d_4_k_cu_70dd8565_31074cuda3std3__45__cpo3endE)
_ZN39_INTERNAL_938a677d_4_k_cu_70dd8565_31074cuda3std3__45__cpo3endE:
	.zero		1
	.type		_ZN39_INTERNAL_938a677d_4_k_cu_70dd8565_31074cuda3std3__419piecewise_constructE,@object
	.size		_ZN39_INTERNAL_938a677d_4_k_cu_70dd8565_31074cuda3std3__419piecewise_constructE,(_ZN39_INTERNAL_938a677d_4_k_cu_70dd8565_31074cuda3std3__45__cpo4cendE - _ZN39_INTERNAL_938a677d_4_k_cu_70dd8565_31074cuda3std3__419piecewise_constructE)
_ZN39_INTERNAL_938a677d_4_k_cu_70dd8565_31074cuda3std3__419piecewise_constructE:
	.zero		1
	.type		_ZN39_INTERNAL_938a677d_4_k_cu_70dd8565_31074cuda3std3__45__cpo4cendE,@object
	.size		_ZN39_INTERNAL_938a677d_4_k_cu_70dd8565_31074cuda3std3__45__cpo4cendE,(_ZN39_INTERNAL_938a677d_4_k_cu_70dd8565_31074cuda3std6ranges3__45__cpo4swapE - _ZN39_INTERNAL_938a677d_4_k_cu_70dd8565_31074cuda3std3__45__cpo4cendE)
_ZN39_INTERNAL_938a677d_4_k_cu_70dd8565_31074cuda3std3__45__cpo4cendE:
	.zero		1
	.type		_ZN39_INTERNAL_938a677d_4_k_cu_70dd8565_31074cuda3std6ranges3__45__cpo4swapE,@object
	.size		_ZN39_INTERNAL_938a677d_4_k_cu_70dd8565_31074cuda3std6ranges3__45__cpo4swapE,(.L_7 - _ZN39_INTERNAL_938a677d_4_k_cu_70dd8565_31074cuda3std6ranges3__45__cpo4swapE)
_ZN39_INTERNAL_938a677d_4_k_cu_70dd8565_31074cuda3std6ranges3__45__cpo4swapE:
	.zero		1
.L_7:


//--------------------- .nv.constant0._ZN7cutlass13device_kernelINS_4gemm6kernel13GemmUniversalIN4cute5tupleIJiiiiEEENS1_10collective13CollectiveMmaINS1_37MainloopSm90TmaGmmaWarpSpecializedFP8ILi4ENS5_IJNS4_1CILi1EEESB_SB_EEENS1_32KernelTmaWarpSpecializedPingpongEEENS5_IJNSA_ILi64EEENSA_ILi256EEESF_EEENS_12float_e4m3_tENS5_IJlSB_lEEESI_SJ_NS4_8TiledMMAINS4_8MMA_AtomIJNS4_4SM904GMMA31MMA_64x256x32_F32E4M3E4M3_SS_TNILNSN_7ScaleInE1ELSP_1EEEEEENS4_6LayoutISC_NS5_IJNSA_ILi0EEEST_ST_EEEEENS5_IJNS4_10UnderscoreESW_SW_EEEEENS4_13SM90_TMA_LOADENS4_14ComposedLayoutINS4_7SwizzleILi2ELi4ELi3EEENS4_18smem_ptr_flag_bitsILi8EEENSS_INS5_IJNSA_ILi8EEESF_EEENS5_IJSF_SB_EEEEEEEvNS4_8identityESZ_S19_vS1A_EENS_8epilogue10collective6detail29Sm90TmaWarpSpecializedAdapterINS1D_15DefaultEpilogueISI_SJ_SJ_NS1C_6thread17LinearCombinationISI_Li1EffLNS1H_9ScaleType4KindE0ELNS_15FloatRoundStyleE2ESI_EENS1_15EpilogueDefaultEEEEEvvEEEEvNT_6ParamsE --------------------------
	.section	.nv.constant0._ZN7cutlass13device_kernelINS_4gemm6kernel13GemmUniversalIN4cute5tupleIJiiiiEEENS1_10collective13CollectiveMmaINS1_37MainloopSm90TmaGmmaWarpSpecializedFP8ILi4ENS5_IJNS4_1CILi1EEESB_SB_EEENS1_32KernelTmaWarpSpecializedPingpongEEENS5_IJNSA_ILi64EEENSA_ILi256EEESF_EEENS_12float_e4m3_tENS5_IJlSB_lEEESI_SJ_NS4_8TiledMMAINS4_8MMA_AtomIJNS4_4SM904GMMA31MMA_64x256x32_F32E4M3E4M3_SS_TNILNSN_7ScaleInE1ELSP_1EEEEEENS4_6LayoutISC_NS5_IJNSA_ILi0EEEST_ST_EEEEENS5_IJNS4_10UnderscoreESW_SW_EEEEENS4_13SM90_TMA_LOADENS4_14ComposedLayoutINS4_7SwizzleILi2ELi4ELi3EEENS4_18smem_ptr_flag_bitsILi8EEENSS_INS5_IJNSA_ILi8EEESF_EEENS5_IJSF_SB_EEEEEEEvNS4_8identityESZ_S19_vS1A_EENS_8epilogue10collective6detail29Sm90TmaWarpSpecializedAdapterINS1D_15DefaultEpilogueISI_SJ_SJ_NS1C_6thread17LinearCombinationISI_Li1EffLNS1H_9ScaleType4KindE0ELNS_15FloatRoundStyleE2ESI_EENS1_15EpilogueDefaultEEEEEvvEEEEvNT_6ParamsE,"a",@progbits
	.sectionflags	@""
	.align	4
.nv.constant0._ZN7cutlass13device_kernelINS_4gemm6kernel13GemmUniversalIN4cute5tupleIJiiiiEEENS1_10collective13CollectiveMmaINS1_37MainloopSm90TmaGmmaWarpSpecializedFP8ILi4ENS5_IJNS4_1CILi1EEESB_SB_EEENS1_32KernelTmaWarpSpecializedPingpongEEENS5_IJNSA_ILi64EEENSA_ILi256EEESF_EEENS_12float_e4m3_tENS5_IJlSB_lEEESI_SJ_NS4_8TiledMMAINS4_8MMA_AtomIJNS4_4SM904GMMA31MMA_64x256x32_F32E4M3E4M3_SS_TNILNSN_7ScaleInE1ELSP_1EEEEEENS4_6LayoutISC_NS5_IJNSA_ILi0EEEST_ST_EEEEENS5_IJNS4_10UnderscoreESW_SW_EEEEENS4_13SM90_TMA_LOADENS4_14ComposedLayoutINS4_7SwizzleILi2ELi4ELi3EEENS4_18smem_ptr_flag_bitsILi8EEENSS_INS5_IJNSA_ILi8EEESF_EEENS5_IJSF_SB_EEEEEEEvNS4_8identityESZ_S19_vS1A_EENS_8epilogue10collective6detail29Sm90TmaWarpSpecializedAdapterINS1D_15DefaultEpilogueISI_SJ_SJ_NS1C_6thread17LinearCombinationISI_Li1EffLNS1H_9ScaleType4KindE0ELNS_15FloatRoundStyleE2ESI_EENS1_15EpilogueDefaultEEEEEvvEEEEvNT_6ParamsE:
	.zero		1664


//--------------------- SYMBOLS --------------------------

	.type		.nv.reservedSmem.offset0,@object
	.size		.nv.reservedSmem.offset0,0x4
